	.target	sm_100a

	.elftype	@"ET_EXEC"


//--------------------- .note.nv.tkinfo           --------------------------
	.section	.note.nv.tkinfo,"",@"SHT_NOTE"
	.sectionflags	@"SHF_NOTE_NV_TKINFO"
	.tkinfo
        /*0018*/ 	.word	0x00000002
        /*0030*/ 	.string	""
        /*0030*/ 	.string	"ptxas"
        /*0030*/ 	.string	"Cuda compilation tools, release 13.0, V13.0.88"
        /*0030*/ 	.string	"Build cuda_13.0.r13.0/compiler.36424714_0"
        /*0030*/ 	.string	"-arch sm_100a -m 64 "



//--------------------- .note.nv.cuinfo           --------------------------
	.section	.note.nv.cuinfo,"",@"SHT_NOTE"
	.sectionflags	@"SHF_NOTE_NV_CUINFO"
        /*0018*/ 	.short	0x0002
        /*001a*/ 	.short	0x0064
        /*001c*/ 	.short	0x0082
	.zero		2


//--------------------- .nv.info                  --------------------------
	.section	.nv.info,"",@"SHT_CUDA_INFO"
	.align	4


	//----- nvinfo : EIATTR_REGCOUNT
	.align		4
        /*0000*/ 	.byte	0x04, 0x2f
        /*0002*/ 	.short	(.L_19 - .L_18)
	.align		4
.L_18:
        /*0004*/ 	.word	index@(_ZN7cutlass13device_kernelINS_4gemm6kernel13GemmUniversalIN4cute5tupleIJiiiiEEENS1_10collective13CollectiveMmaINS1_35MainloopSm100TmaUmmaWarpSpecializedILi13ELi2ELi4ENS5_IJNS4_1CILi1EEENSA_ILi2EEESB_EEEEENS5_IJNSA_ILi64EEESF_NSA_ILi128EEEEEENS_12float_e4m3_tENS5_IJlSB_lEEESI_SJ_NS4_8TiledMMAINS4_8MMA_AtomIJNS4_10MMA_TraitsINS4_19SM100_MMA_F8F6F4_SSEJSI_SI_fSF_SF_NS4_17integral_constantINS4_4UMMA5MajorELSQ_0EEESR_NSO_INSP_7ScaleInELSS_0EEEST_EEEEEENS4_6LayoutINS5_IJSB_SB_SB_EEENS5_IJNSA_ILi0EEESY_SY_EEEEENS5_IJNS4_10UnderscoreES11_S11_EEEEENS4_23SM90_TMA_LOAD_MULTICASTENS4_14ComposedLayoutINS4_7SwizzleILi3ELi4ELi3EEENS4_18smem_ptr_flag_bitsILi8EEENSW_INS5_IJNSA_ILi8EEESG_EEENS5_IJSG_SB_EEEEEEEvNS4_8identityENS4_13SM90_TMA_LOADES1E_vS1F_EENS_8epilogue10collective18CollectiveEpilogueINS1I_23Sm100TmaWarpSpecializedILi1ELi1ELi32ELb0ELb0EEEJSH_NS5_IJNSW_ISF_SB_EES1N_EEESI_SJ_SI_SJ_NS1I_6fusion15FusionCallbacksIS1M_NS1P_17LinearCombinationISI_fSI_fLNS_15FloatRoundStyleE2EEESH_S1O_JEEENS4_5SM1004TMEM4LOAD26SM100_TMEM_LOAD_16dp32b32xES1G_NS15_INS16_ILi2ELi4ELi3EEES19_NSW_INS5_IJS1A_SF_EEENS5_IJSF_SB_EEEEEEENS4_39AutoVectorizingCopyWithAssumedAlignmentILi128EEENS4_14SM90_TMA_STOREES23_S25_S25_EEEvvEEEEvNT_6ParamsE)
        /*0008*/ 	.word	0x00000059


	//----- nvinfo : EIATTR_FRAME_SIZE
	.align		4
.L_19:
        /*000c*/ 	.byte	0x04, 0x11
        /*000e*/ 	.short	(.L_21 - .L_20)
	.align		4
.L_20:
        /*0010*/ 	.word	index@($__internal_2_$__cuda_sm10x_tcgen05_guardrail_trap_unallocated_columns_being_dealloced)
        /*0014*/ 	.word	0x00000000


	//----- nvinfo : EIATTR_FRAME_SIZE
	.align		4
.L_21:
        /*0018*/ 	.byte	0x04, 0x11
        /*001a*/ 	.short	(.L_23 - .L_22)
	.align		4
.L_22:
        /*001c*/ 	.word	index@($__internal_1_$__cuda_sm10x_tcgen05_guardrail_trap_phase_invalid_during_alloc)
        /*0020*/ 	.word	0x00000000


	//----- nvinfo : EIATTR_FRAME_SIZE
	.align		4
.L_23:
        /*0024*/ 	.byte	0x04, 0x11
        /*0026*/ 	.short	(.L_25 - .L_24)
	.align		4
.L_24:
        /*0028*/ 	.word	index@($__internal_0_$__cuda_sm10x_tcgen05_guardrail_trap_col_being_dealloced_not_returned_by_alloc)
        /*002c*/ 	.word	0x00000000


	//----- nvinfo : EIATTR_FRAME_SIZE
	.align		4
.L_25:
        /*0030*/ 	.byte	0x04, 0x11
        /*0032*/ 	.short	(.L_27 - .L_26)
	.align		4
.L_26:
        /*0034*/ 	.word	index@(_ZN7cutlass13device_kernelINS_4gemm6kernel13GemmUniversalIN4cute5tupleIJiiiiEEENS1_10collective13CollectiveMmaINS1_35MainloopSm100TmaUmmaWarpSpecializedILi13ELi2ELi4ENS5_IJNS4_1CILi1EEENSA_ILi2EEESB_EEEEENS5_IJNSA_ILi64EEESF_NSA_ILi128EEEEEENS_12float_e4m3_tENS5_IJlSB_lEEESI_SJ_NS4_8TiledMMAINS4_8MMA_AtomIJNS4_10MMA_TraitsINS4_19SM100_MMA_F8F6F4_SSEJSI_SI_fSF_SF_NS4_17integral_constantINS4_4UMMA5MajorELSQ_0EEESR_NSO_INSP_7ScaleInELSS_0EEEST_EEEEEENS4_6LayoutINS5_IJSB_SB_SB_EEENS5_IJNSA_ILi0EEESY_SY_EEEEENS5_IJNS4_10UnderscoreES11_S11_EEEEENS4_23SM90_TMA_LOAD_MULTICASTENS4_14ComposedLayoutINS4_7SwizzleILi3ELi4ELi3EEENS4_18smem_ptr_flag_bitsILi8EEENSW_INS5_IJNSA_ILi8EEESG_EEENS5_IJSG_SB_EEEEEEEvNS4_8identityENS4_13SM90_TMA_LOADES1E_vS1F_EENS_8epilogue10collective18CollectiveEpilogueINS1I_23Sm100TmaWarpSpecializedILi1ELi1ELi32ELb0ELb0EEEJSH_NS5_IJNSW_ISF_SB_EES1N_EEESI_SJ_SI_SJ_NS1I_6fusion15FusionCallbacksIS1M_NS1P_17LinearCombinationISI_fSI_fLNS_15FloatRoundStyleE2EEESH_S1O_JEEENS4_5SM1004TMEM4LOAD26SM100_TMEM_LOAD_16dp32b32xES1G_NS15_INS16_ILi2ELi4ELi3EEES19_NSW_INS5_IJS1A_SF_EEENS5_IJSF_SB_EEEEEEENS4_39AutoVectorizingCopyWithAssumedAlignmentILi128EEENS4_14SM90_TMA_STOREES23_S25_S25_EEEvvEEEEvNT_6ParamsE)
        /*0038*/ 	.word	0x00000000


	//----- nvinfo : EIATTR_MIN_STACK_SIZE
	.align		4
.L_27:
        /*003c*/ 	.byte	0x04, 0x12
        /*003e*/ 	.short	(.L_29 - .L_28)
	.align		4
.L_28:
        /*0040*/ 	.word	index@(_ZN7cutlass13device_kernelINS_4gemm6kernel13GemmUniversalIN4cute5tupleIJiiiiEEENS1_10collective13CollectiveMmaINS1_35MainloopSm100TmaUmmaWarpSpecializedILi13ELi2ELi4ENS5_IJNS4_1CILi1EEENSA_ILi2EEESB_EEEEENS5_IJNSA_ILi64EEESF_NSA_ILi128EEEEEENS_12float_e4m3_tENS5_IJlSB_lEEESI_SJ_NS4_8TiledMMAINS4_8MMA_AtomIJNS4_10MMA_TraitsINS4_19SM100_MMA_F8F6F4_SSEJSI_SI_fSF_SF_NS4_17integral_constantINS4_4UMMA5MajorELSQ_0EEESR_NSO_INSP_7ScaleInELSS_0EEEST_EEEEEENS4_6LayoutINS5_IJSB_SB_SB_EEENS5_IJNSA_ILi0EEESY_SY_EEEEENS5_IJNS4_10UnderscoreES11_S11_EEEEENS4_23SM90_TMA_LOAD_MULTICASTENS4_14ComposedLayoutINS4_7SwizzleILi3ELi4ELi3EEENS4_18smem_ptr_flag_bitsILi8EEENSW_INS5_IJNSA_ILi8EEESG_EEENS5_IJSG_SB_EEEEEEEvNS4_8identityENS4_13SM90_TMA_LOADES1E_vS1F_EENS_8epilogue10collective18CollectiveEpilogueINS1I_23Sm100TmaWarpSpecializedILi1ELi1ELi32ELb0ELb0EEEJSH_NS5_IJNSW_ISF_SB_EES1N_EEESI_SJ_SI_SJ_NS1I_6fusion15FusionCallbacksIS1M_NS1P_17LinearCombinationISI_fSI_fLNS_15FloatRoundStyleE2EEESH_S1O_JEEENS4_5SM1004TMEM4LOAD26SM100_TMEM_LOAD_16dp32b32xES1G_NS15_INS16_ILi2ELi4ELi3EEES19_NSW_INS5_IJS1A_SF_EEENS5_IJSF_SB_EEEEEEENS4_39AutoVectorizingCopyWithAssumedAlignmentILi128EEENS4_14SM90_TMA_STOREES23_S25_S25_EEEvvEEEEvNT_6ParamsE)
        /*0044*/ 	.word	0x00000000
.L_29:


//--------------------- .nv.compat                --------------------------
	.section	.nv.compat,"",@"SHT_CUDA_COMPAT_INFO"
	.align	4
        /*0000*/ 	.byte	0x02, 0x09, 0x01, 0x00, 0x02, 0x02, 0x02, 0x00, 0x02, 0x05, 0x05, 0x00, 0x03, 0x07, 0x01, 0x01
        /*0010*/ 	.byte	0x02, 0x03, 0x01, 0x00, 0x02, 0x06, 0x01, 0x00, 0x04, 0x0b, 0x08, 0x00, 0x09, 0x00, 0x00, 0x00
        /*0020*/ 	.byte	0x00, 0x00, 0x00, 0x00


//--------------------- .nv.info._ZN7cutlass13device_kernelINS_4gemm6kernel13GemmUniversalIN4cute5tupleIJiiiiEEENS1_10collective13CollectiveMmaINS1_35MainloopSm100TmaUmmaWarpSpecializedILi13ELi2ELi4ENS5_IJNS4_1CILi1EEENSA_ILi2EEESB_EEEEENS5_IJNSA_ILi64EEESF_NSA_ILi128EEEEEENS_12float_e4m3_tENS5_IJlSB_lEEESI_SJ_NS4_8TiledMMAINS4_8MMA_AtomIJNS4_10MMA_TraitsINS4_19SM100_MMA_F8F6F4_SSEJSI_SI_fSF_SF_NS4_17integral_constantINS4_4UMMA5MajorELSQ_0EEESR_NSO_INSP_7ScaleInELSS_0EEEST_EEEEEENS4_6LayoutINS5_IJSB_SB_SB_EEENS5_IJNSA_ILi0EEESY_SY_EEEEENS5_IJNS4_10UnderscoreES11_S11_EEEEENS4_23SM90_TMA_LOAD_MULTICASTENS4_14ComposedLayoutINS4_7SwizzleILi3ELi4ELi3EEENS4_18smem_ptr_flag_bitsILi8EEENSW_INS5_IJNSA_ILi8EEESG_EEENS5_IJSG_SB_EEEEEEEvNS4_8identityENS4_13SM90_TMA_LOADES1E_vS1F_EENS_8epilogue10collective18CollectiveEpilogueINS1I_23Sm100TmaWarpSpecializedILi1ELi1ELi32ELb0ELb0EEEJSH_NS5_IJNSW_ISF_SB_EES1N_EEESI_SJ_SI_SJ_NS1I_6fusion15FusionCallbacksIS1M_NS1P_17LinearCombinationISI_fSI_fLNS_15FloatRoundStyleE2EEESH_S1O_JEEENS4_5SM1004TMEM4LOAD26SM100_TMEM_LOAD_16dp32b32xES1G_NS15_INS16_ILi2ELi4ELi3EEES19_NSW_INS5_IJS1A_SF_EEENS5_IJSF_SB_EEEEEEENS4_39AutoVectorizingCopyWithAssumedAlignmentILi128EEENS4_14SM90_TMA_STOREES23_S25_S25_EEEvvEEEEvNT_6ParamsE --------------------------
	.section	.nv.info._ZN7cutlass13device_kernelINS_4gemm6kernel13GemmUniversalIN4cute5tupleIJiiiiEEENS1_10collective13CollectiveMmaINS1_35MainloopSm100TmaUmmaWarpSpecializedILi13ELi2ELi4ENS5_IJNS4_1CILi1EEENSA_ILi2EEESB_EEEEENS5_IJNSA_ILi64EEESF_NSA_ILi128EEEEEENS_12float_e4m3_tENS5_IJlSB_lEEESI_SJ_NS4_8TiledMMAINS4_8MMA_AtomIJNS4_10MMA_TraitsINS4_19SM100_MMA_F8F6F4_SSEJSI_SI_fSF_SF_NS4_17integral_constantINS4_4UMMA5MajorELSQ_0EEESR_NSO_INSP_7ScaleInELSS_0EEEST_EEEEEENS4_6LayoutINS5_IJSB_SB_SB_EEENS5_IJNSA_ILi0EEESY_SY_EEEEENS5_IJNS4_10UnderscoreES11_S11_EEEEENS4_23SM90_TMA_LOAD_MULTICASTENS4_14ComposedLayoutINS4_7SwizzleILi3ELi4ELi3EEENS4_18smem_ptr_flag_bitsILi8EEENSW_INS5_IJNSA_ILi8EEESG_EEENS5_IJSG_SB_EEEEEEEvNS4_8identityENS4_13SM90_TMA_LOADES1E_vS1F_EENS_8epilogue10collective18CollectiveEpilogueINS1I_23Sm100TmaWarpSpecializedILi1ELi1ELi32ELb0ELb0EEEJSH_NS5_IJNSW_ISF_SB_EES1N_EEESI_SJ_SI_SJ_NS1I_6fusion15FusionCallbacksIS1M_NS1P_17LinearCombinationISI_fSI_fLNS_15FloatRoundStyleE2EEESH_S1O_JEEENS4_5SM1004TMEM4LOAD26SM100_TMEM_LOAD_16dp32b32xES1G_NS15_INS16_ILi2ELi4ELi3EEES19_NSW_INS5_IJS1A_SF_EEENS5_IJSF_SB_EEEEEEENS4_39AutoVectorizingCopyWithAssumedAlignmentILi128EEENS4_14SM90_TMA_STOREES23_S25_S25_EEEvvEEEEvNT_6ParamsE,"",@"SHT_CUDA_INFO"
	.sectionflags	@""
	.align	4


	//----- nvinfo : EIATTR_CUDA_API_VERSION
	.align		4
        /*0000*/ 	.byte	0x04, 0x37
        /*0002*/ 	.short	(.L_31 - .L_30)
.L_30:
        /*0004*/ 	.word	0x00000082


	//----- nvinfo : EIATTR_KPARAM_INFO
	.align		4
.L_31:
        /*0008*/ 	.byte	0x04, 0x17
        /*000a*/ 	.short	(.L_33 - .L_32)
.L_32:
        /*000c*/ 	.word	0x00000000
        /*0010*/ 	.short	0x0000
        /*0012*/ 	.short	0x0000
        /*0014*/ 	.byte	0x00, 0xf0, 0x01, 0x20


	//----- nvinfo : EIATTR_AT_ENTRY_FRAGMENTS
	.align		4
.L_33:
        /*0018*/ 	.byte	0x04, 0x4f
        /*001a*/ 	.short	(.L_35 - .L_34)


	//   ....[0]....
.L_34:
        /*001c*/ 	.word	0x00000006


	//----- nvinfo : EIATTR_RESERVED_SMEM_USED
	.align		4
.L_35:
        /*0020*/ 	.byte	0x01, 0x41
	.zero		2


	//----- nvinfo : EIATTR_SPARSE_MMA_MASK
	.align		4
        /*0024*/ 	.byte	0x03, 0x50
        /*0026*/ 	.short	0x0000


	//----- nvinfo : EIATTR_TCGEN05_1CTA_USED
	.align		4
        /*0028*/ 	.byte	0x01, 0x51
	.zero		2


	//----- nvinfo : EIATTR_MAXREG_COUNT
	.align		4
        /*002c*/ 	.byte	0x03, 0x1b
        /*002e*/ 	.short	0x00ff


	//----- nvinfo : EIATTR_NUM_BARRIERS
	.align		4
        /*0030*/ 	.byte	0x02, 0x4c
        /*0032*/ 	.byte	0x07
	.zero		1


	//----- nvinfo : EIATTR_EXTERNS
	.align		4
        /*0034*/ 	.byte	0x04, 0x0f
        /*0036*/ 	.short	(.L_37 - .L_36)


	//   ....[0]....
	.align		4
.L_36:
        /*0038*/ 	.word	index@(__assertfail)


	//----- nvinfo : EIATTR_MERCURY_ISA_VERSION
	.align		4
.L_37:
        /*003c*/ 	.byte	0x03, 0x5f
        /*003e*/ 	.short	0x0101


	//----- nvinfo : EIATTR_INT_WARP_WIDE_INSTR_OFFSETS
	.align		4
        /*0040*/ 	.byte	0x04, 0x31
        /*0042*/ 	.short	(.L_39 - .L_38)


	//   ....[0]....
.L_38:
        /*0044*/ 	.word	0x00004290


	//   ....[1]....
        /*0048*/ 	.word	0x000042c0


	//   ....[2]....
        /*004c*/ 	.word	0x000042e0


	//   ....[3]....
        /*0050*/ 	.word	0x00004e10


	//   ....[4]....
        /*0054*/ 	.word	0x00004ec0


	//----- nvinfo : EIATTR_COOP_GROUP_MASK_REGIDS
	.align		4
.L_39:
        /*0058*/ 	.byte	0x04, 0x29
        /*005a*/ 	.short	(.L_41 - .L_40)


	//   ....[0]....
.L_40:
        /*005c*/ 	.word	0xffffffff


	//   ....[1]....
        /*0060*/ 	.word	0xffffffff


	//   ....[2]....
        /*0064*/ 	.word	0xffffffff


	//   ....[3]....
        /*0068*/ 	.word	0xffffffff


	//   ....[4]....
        /*006c*/ 	.word	0xffffffff


	//   ....[5]....
        /*0070*/ 	.word	0xffffffff


	//   ....[6]....
        /*0074*/ 	.word	0xffffffff


	//   ....[7]....
        /*0078*/ 	.word	0xffffffff


	//   ....[8]....
        /*007c*/ 	.word	0xffffffff


	//   ....[9]....
        /*0080*/ 	.word	0xffffffff


	//   ....[10]....
        /*0084*/ 	.word	0xffffffff


	//   ....[11]....
        /*0088*/ 	.word	0xffffffff


	//   ....[12]....
        /*008c*/ 	.word	0xffffffff


	//   ....[13]....
        /*0090*/ 	.word	0xffffffff


	//----- nvinfo : EIATTR_COOP_GROUP_INSTR_OFFSETS
	.align		4
.L_41:
        /*0094*/ 	.byte	0x04, 0x28
        /*0096*/ 	.short	(.L_43 - .L_42)


	//   ....[0]....
.L_42:
        /*0098*/ 	.word	0x00000080


	//   ....[1]....
        /*009c*/ 	.word	0x000004e0


	//   ....[2]....
        /*00a0*/ 	.word	0x000007e0


	//   ....[3]....
        /*00a4*/ 	.word	0x00000920


	//   ....[4]....
        /*00a8*/ 	.word	0x00000a20


	//   ....[5]....
        /*00ac*/ 	.word	0x00000b90


	//   ....[6]....
        /*00b0*/ 	.word	0x00000d30


	//   ....[7]....
        /*00b4*/ 	.word	0x00000ee0


	//   ....[8]....
        /*00b8*/ 	.word	0x000020d0


	//   ....[9]....
        /*00bc*/ 	.word	0x00003480


	//   ....[10]....
        /*00c0*/ 	.word	0x00003690


	//   ....[11]....
        /*00c4*/ 	.word	0x000036c0


	//   ....[12]....
        /*00c8*/ 	.word	0x00004170


	//   ....[13]....
        /*00cc*/ 	.word	0x000043a0


	//----- nvinfo : EIATTR_VRC_CTA_INIT_COUNT
	.align		4
.L_43:
        /*00d0*/ 	.byte	0x02, 0x4a
        /*00d2*/ 	.byte	0x80
	.zero		1


	//----- nvinfo : EIATTR_SYSCALL_OFFSETS
	.align		4
        /*00d4*/ 	.byte	0x04, 0x46
        /*00d6*/ 	.short	(.L_45 - .L_44)


	//   ....[0]....
.L_44:
        /*00d8*/ 	.word	0x00005a30


	//   ....[1]....
        /*00dc*/ 	.word	0x00005b70


	//   ....[2]....
        /*00e0*/ 	.word	0x000062f0


	//----- nvinfo : EIATTR_MBARRIER_INSTR_OFFSETS
	.align		4
.L_45:
        /*00e4*/ 	.byte	0x04, 0x39
        /*00e6*/ 	.short	(.L_47 - .L_46)


	//   ....[0]....
.L_46:
        /*00e8*/ 	.word	0x00000620
        /*00ec*/ 	.word	0x000000ff
        /*00f0*/ 	.word	0x00000000
        /*00f4*/ 	.short	0x0100
        /*00f6*/ 	.byte	0x04
	.zero		1


	//   ....[1]....
        /*00f8*/ 	.word	0x00000630
        /*00fc*/ 	.word	0x000000ff
        /*0100*/ 	.word	0x00000068
        /*0104*/ 	.short	0x0100
        /*0106*/ 	.byte	0x04
	.zero		1


	//   ....[2]....
        /*0108*/ 	.word	0x00000640
        /*010c*/ 	.word	0x000000ff
        /*0110*/ 	.word	0x00000008
        /*0114*/ 	.short	0x0100
        /*0116*/ 	.byte	0x04
	.zero		1


	//   ....[3]....
        /*0118*/ 	.word	0x00000650
        /*011c*/ 	.word	0x000000ff
        /*0120*/ 	.word	0x00000070
        /*0124*/ 	.short	0x0100
        /*0126*/ 	.byte	0x04
	.zero		1


	//   ....[4]....
        /*0128*/ 	.word	0x00000660
        /*012c*/ 	.word	0x000000ff
        /*0130*/ 	.word	0x00000010
        /*0134*/ 	.short	0x0100
        /*0136*/ 	.byte	0x04
	.zero		1


	//   ....[5]....
        /*0138*/ 	.word	0x00000670
        /*013c*/ 	.word	0x000000ff
        /*0140*/ 	.word	0x00000078
        /*0144*/ 	.short	0x0100
        /*0146*/ 	.byte	0x04
	.zero		1


	//   ....[6]....
        /*0148*/ 	.word	0x00000680
        /*014c*/ 	.word	0x000000ff
        /*0150*/ 	.word	0x00000018
        /*0154*/ 	.short	0x0100
        /*0156*/ 	.byte	0x04
	.zero		1


	//   ....[7]....
        /*0158*/ 	.word	0x00000690
        /*015c*/ 	.word	0x000000ff
        /*0160*/ 	.word	0x00000080
        /*0164*/ 	.short	0x0100
        /*0166*/ 	.byte	0x04
	.zero		1


	//   ....[8]....
        /*0168*/ 	.word	0x000006a0
        /*016c*/ 	.word	0x000000ff
        /*0170*/ 	.word	0x00000020
        /*0174*/ 	.short	0x0100
        /*0176*/ 	.byte	0x04
	.zero		1


	//   ....[9]....
        /*0178*/ 	.word	0x000006b0
        /*017c*/ 	.word	0x000000ff
        /*0180*/ 	.word	0x00000088
        /*0184*/ 	.short	0x0100
        /*0186*/ 	.byte	0x04
	.zero		1


	//   ....[10]....
        /*0188*/ 	.word	0x000006c0
        /*018c*/ 	.word	0x000000ff
        /*0190*/ 	.word	0x00000028
        /*0194*/ 	.short	0x0100
        /*0196*/ 	.byte	0x04
	.zero		1


	//   ....[11]....
        /*0198*/ 	.word	0x000006d0
        /*019c*/ 	.word	0x000000ff
        /*01a0*/ 	.word	0x00000090
        /*01a4*/ 	.short	0x0100
        /*01a6*/ 	.byte	0x04
	.zero		1


	//   ....[12]....
        /*01a8*/ 	.word	0x000006e0
        /*01ac*/ 	.word	0x000000ff
        /*01b0*/ 	.word	0x00000030
        /*01b4*/ 	.short	0x0100
        /*01b6*/ 	.byte	0x04
	.zero		1


	//   ....[13]....
        /*01b8*/ 	.word	0x000006f0
        /*01bc*/ 	.word	0x000000ff
        /*01c0*/ 	.word	0x00000098
        /*01c4*/ 	.short	0x0100
        /*01c6*/ 	.byte	0x04
	.zero		1


	//   ....[14]....
        /*01c8*/ 	.word	0x00000700
        /*01cc*/ 	.word	0x000000ff
        /*01d0*/ 	.word	0x00000038
        /*01d4*/ 	.short	0x0100
        /*01d6*/ 	.byte	0x04
	.zero		1


	//   ....[15]....
        /*01d8*/ 	.word	0x00000710
        /*01dc*/ 	.word	0x000000ff
        /*01e0*/ 	.word	0x000000a0
        /*01e4*/ 	.short	0x0100
        /*01e6*/ 	.byte	0x04
	.zero		1


	//   ....[16]....
        /*01e8*/ 	.word	0x00000720
        /*01ec*/ 	.word	0x000000ff
        /*01f0*/ 	.word	0x00000040
        /*01f4*/ 	.short	0x0100
        /*01f6*/ 	.byte	0x04
	.zero		1


	//   ....[17]....
        /*01f8*/ 	.word	0x00000730
        /*01fc*/ 	.word	0x000000ff
        /*0200*/ 	.word	0x000000a8
        /*0204*/ 	.short	0x0100
        /*0206*/ 	.byte	0x04
	.zero		1


	//   ....[18]....
        /*0208*/ 	.word	0x00000740
        /*020c*/ 	.word	0x000000ff
        /*0210*/ 	.word	0x00000048
        /*0214*/ 	.short	0x0100
        /*0216*/ 	.byte	0x04
	.zero		1


	//   ....[19]....
        /*0218*/ 	.word	0x00000750
        /*021c*/ 	.word	0x000000ff
        /*0220*/ 	.word	0x000000b0
        /*0224*/ 	.short	0x0100
        /*0226*/ 	.byte	0x04
	.zero		1


	//   ....[20]....
        /*0228*/ 	.word	0x00000760
        /*022c*/ 	.word	0x000000ff
        /*0230*/ 	.word	0x00000050
        /*0234*/ 	.short	0x0100
        /*0236*/ 	.byte	0x04
	.zero		1


	//   ....[21]....
        /*0238*/ 	.word	0x00000770
        /*023c*/ 	.word	0x000000ff
        /*0240*/ 	.word	0x000000b8
        /*0244*/ 	.short	0x0100
        /*0246*/ 	.byte	0x04
	.zero		1


	//   ....[22]....
        /*0248*/ 	.word	0x00000780
        /*024c*/ 	.word	0x000000ff
        /*0250*/ 	.word	0x00000058
        /*0254*/ 	.short	0x0100
        /*0256*/ 	.byte	0x04
	.zero		1


	//   ....[23]....
        /*0258*/ 	.word	0x00000790
        /*025c*/ 	.word	0x000000ff
        /*0260*/ 	.word	0x000000c0
        /*0264*/ 	.short	0x0100
        /*0266*/ 	.byte	0x04
	.zero		1


	//   ....[24]....
        /*0268*/ 	.word	0x000007a0
        /*026c*/ 	.word	0x000000ff
        /*0270*/ 	.word	0x00000060
        /*0274*/ 	.short	0x0100
        /*0276*/ 	.byte	0x04
	.zero		1


	//   ....[25]....
        /*0278*/ 	.word	0x000007b0
        /*027c*/ 	.word	0x000000ff
        /*0280*/ 	.word	0x000000c8
        /*0284*/ 	.short	0x0100
        /*0286*/ 	.byte	0x04
	.zero		1


	//   ....[26]....
        /*0288*/ 	.word	0x000008f0
        /*028c*/ 	.word	0x000000ff
        /*0290*/ 	.word	0x000000d0
        /*0294*/ 	.short	0x0100
        /*0296*/ 	.byte	0x04
	.zero		1


	//   ....[27]....
        /*0298*/ 	.word	0x00000900
        /*029c*/ 	.word	0x000000ff
        /*02a0*/ 	.word	0x000000d8
        /*02a4*/ 	.short	0x0100
        /*02a6*/ 	.byte	0x04
	.zero		1


	//   ....[28]....
        /*02a8*/ 	.word	0x000009f0
        /*02ac*/ 	.word	0x000000ff
        /*02b0*/ 	.word	0x000000e0
        /*02b4*/ 	.short	0x0100
        /*02b6*/ 	.byte	0x06
	.zero		1


	//   ....[29]....
        /*02b8*/ 	.word	0x00000a00
        /*02bc*/ 	.word	0x000000ff
        /*02c0*/ 	.word	0x000000e8
        /*02c4*/ 	.short	0x0100
        /*02c6*/ 	.byte	0x06
	.zero		1


	//   ....[30]....
        /*02c8*/ 	.word	0x00000b40
        /*02cc*/ 	.word	0x000000ff
        /*02d0*/ 	.word	0x000000f0
        /*02d4*/ 	.short	0x0100
        /*02d6*/ 	.byte	0x06
	.zero		1


	//   ....[31]....
        /*02d8*/ 	.word	0x00000b50
        /*02dc*/ 	.word	0x000000ff
        /*02e0*/ 	.word	0x00000100
        /*02e4*/ 	.short	0x0100
        /*02e6*/ 	.byte	0x06
	.zero		1


	//   ....[32]....
        /*02e8*/ 	.word	0x00000b60
        /*02ec*/ 	.word	0x000000ff
        /*02f0*/ 	.word	0x000000f8
        /*02f4*/ 	.short	0x0100
        /*02f6*/ 	.byte	0x06
	.zero		1


	//   ....[33]....
        /*02f8*/ 	.word	0x00000b70
        /*02fc*/ 	.word	0x000000ff
        /*0300*/ 	.word	0x00000108
        /*0304*/ 	.short	0x0100
        /*0306*/ 	.byte	0x06
	.zero		1


	//   ....[34]....
        /*0308*/ 	.word	0x00000ca0
        /*030c*/ 	.word	0x000000ff
        /*0310*/ 	.word	0x00000110
        /*0314*/ 	.short	0x0100
        /*0316*/ 	.byte	0x04
	.zero		1


	//   ....[35]....
        /*0318*/ 	.word	0x00000cb0
        /*031c*/ 	.word	0x000000ff
        /*0320*/ 	.word	0x00000130
        /*0324*/ 	.short	0x0100
        /*0326*/ 	.byte	0x04
	.zero		1


	//   ....[36]....
        /*0328*/ 	.word	0x00000cc0
        /*032c*/ 	.word	0x000000ff
        /*0330*/ 	.word	0x00000118
        /*0334*/ 	.short	0x0100
        /*0336*/ 	.byte	0x04
	.zero		1


	//   ....[37]....
        /*0338*/ 	.word	0x00000cd0
        /*033c*/ 	.word	0x000000ff
        /*0340*/ 	.word	0x00000138
        /*0344*/ 	.short	0x0100
        /*0346*/ 	.byte	0x04
	.zero		1


	//   ....[38]....
        /*0348*/ 	.word	0x00000ce0
        /*034c*/ 	.word	0x000000ff
        /*0350*/ 	.word	0x00000120
        /*0354*/ 	.short	0x0100
        /*0356*/ 	.byte	0x04
	.zero		1


	//   ....[39]....
        /*0358*/ 	.word	0x00000cf0
        /*035c*/ 	.word	0x000000ff
        /*0360*/ 	.word	0x00000140
        /*0364*/ 	.short	0x0100
        /*0366*/ 	.byte	0x04
	.zero		1


	//   ....[40]....
        /*0368*/ 	.word	0x00000d00
        /*036c*/ 	.word	0x000000ff
        /*0370*/ 	.word	0x00000128
        /*0374*/ 	.short	0x0100
        /*0376*/ 	.byte	0x04
	.zero		1


	//   ....[41]....
        /*0378*/ 	.word	0x00000d10
        /*037c*/ 	.word	0x000000ff
        /*0380*/ 	.word	0x00000148
        /*0384*/ 	.short	0x0100
        /*0386*/ 	.byte	0x04
	.zero		1


	//   ....[42]....
        /*0388*/ 	.word	0x00000e00
        /*038c*/ 	.word	0x000000ff
        /*0390*/ 	.word	0x00000150
        /*0394*/ 	.short	0x0100
        /*0396*/ 	.byte	0x04
	.zero		1


	//   ....[43]....
        /*0398*/ 	.word	0x00000e10
        /*039c*/ 	.word	0x000000ff
        /*03a0*/ 	.word	0x00000160
        /*03a4*/ 	.short	0x0100
        /*03a6*/ 	.byte	0x04
	.zero		1


	//   ....[44]....
        /*03a8*/ 	.word	0x00000e20
        /*03ac*/ 	.word	0x000000ff
        /*03b0*/ 	.word	0x00000158
        /*03b4*/ 	.short	0x0100
        /*03b6*/ 	.byte	0x04
	.zero		1


	//   ....[45]....
        /*03b8*/ 	.word	0x00000e30
        /*03bc*/ 	.word	0x000000ff
        /*03c0*/ 	.word	0x00000168
        /*03c4*/ 	.short	0x0100
        /*03c6*/ 	.byte	0x04
	.zero		1


	//   ....[46]....
        /*03c8*/ 	.word	0x00001950
        /*03cc*/ 	.word	0x00000000
        /*03d0*/ 	.word	0x00000160
        /*03d4*/ 	.short	0x010a
        /*03d6*/ 	.byte	0xff
	.zero		1


	//   ....[47]....
        /*03d8*/ 	.word	0x00001980
        /*03dc*/ 	.word	0x00000000
        /*03e0*/ 	.word	0x00000150
        /*03e4*/ 	.short	0x0101
        /*03e6*/ 	.byte	0xff
	.zero		1


	//   ....[48]....
        /*03e8*/ 	.word	0x00001a50
        /*03ec*/ 	.word	0x000000ff
        /*03f0*/ 	.word	0x00000068
        /*03f4*/ 	.short	0x010a
        /*03f6*/ 	.byte	0x04
	.zero		1


	//   ....[49]....
        /*03f8*/ 	.word	0x00001ad0
        /*03fc*/ 	.word	0x000000ff
        /*0400*/ 	.word	0x00000068
        /*0404*/ 	.short	0x010a
        /*0406*/ 	.byte	0x21
	.zero		1


	//   ....[50]....
        /*0408*/ 	.word	0x00001c70
        /*040c*/ 	.word	0x000000ff
        /*0410*/ 	.word	0x00000068
        /*0414*/ 	.short	0x010a
        /*0416*/ 	.byte	0x08
	.zero		1


	//   ....[51]....
        /*0418*/ 	.word	0x00001d80
        /*041c*/ 	.word	0x000000ff
        /*0420*/ 	.word	0x000000e8
        /*0424*/ 	.short	0x0101
        /*0426*/ 	.byte	0x06
	.zero		1


	//   ....[52]....
        /*0428*/ 	.word	0x00001da0
        /*042c*/ 	.word	0x000000ff
        /*0430*/ 	.word	0x00000068
        /*0434*/ 	.short	0x010a
        /*0436*/ 	.byte	0x04
	.zero		1


	//   ....[53]....
        /*0438*/ 	.word	0x00001e20
        /*043c*/ 	.word	0x000000ff
        /*0440*/ 	.word	0x00000068
        /*0444*/ 	.short	0x010a
        /*0446*/ 	.byte	0x11
	.zero		1


	//   ....[54]....
        /*0448*/ 	.word	0x00001fc0
        /*044c*/ 	.word	0x000000ff
        /*0450*/ 	.word	0x00000068
        /*0454*/ 	.short	0x010a
        /*0456*/ 	.byte	0x07
	.zero		1


	//   ....[55]....
        /*0458*/ 	.word	0x00002100
        /*045c*/ 	.word	0x00000003
        /*0460*/ 	.word	0x000000f0
        /*0464*/ 	.short	0x010a
        /*0466*/ 	.byte	0xff
	.zero		1


	//   ....[56]....
        /*0468*/ 	.word	0x00002250
        /*046c*/ 	.word	0x00000000
        /*0470*/ 	.word	0x00000000
        /*0474*/ 	.short	0x0101
        /*0476*/ 	.byte	0xff
	.zero		1


	//   ....[57]....
        /*0478*/ 	.word	0x000027f0
        /*047c*/ 	.word	0x000000ff
        /*0480*/ 	.word	0x00000000
        /*0484*/ 	.short	0x010a
        /*0486*/ 	.byte	0x04
	.zero		1


	//   ....[58]....
        /*0488*/ 	.word	0x00002880
        /*048c*/ 	.word	0x000000ff
        /*0490*/ 	.word	0x00000000
        /*0494*/ 	.short	0x010a
        /*0496*/ 	.byte	0x05
	.zero		1


	//   ....[59]....
        /*0498*/ 	.word	0x00002910
        /*049c*/ 	.word	0x000000ff
        /*04a0*/ 	.word	0x00000000
        /*04a4*/ 	.short	0x010a
        /*04a6*/ 	.byte	0x05
	.zero		1


	//   ....[60]....
        /*04a8*/ 	.word	0x000029a0
        /*04ac*/ 	.word	0x000000ff
        /*04b0*/ 	.word	0x00000000
        /*04b4*/ 	.short	0x010a
        /*04b6*/ 	.byte	0x05
	.zero		1


	//   ....[61]....
        /*04b8*/ 	.word	0x00002a30
        /*04bc*/ 	.word	0x000000ff
        /*04c0*/ 	.word	0x00000000
        /*04c4*/ 	.short	0x010a
        /*04c6*/ 	.byte	0x05
	.zero		1


	//   ....[62]....
        /*04c8*/ 	.word	0x00002ac0
        /*04cc*/ 	.word	0x000000ff
        /*04d0*/ 	.word	0x00000000
        /*04d4*/ 	.short	0x010a
        /*04d6*/ 	.byte	0x05
	.zero		1


	//   ....[63]....
        /*04d8*/ 	.word	0x00002b50
        /*04dc*/ 	.word	0x000000ff
        /*04e0*/ 	.word	0x00000000
        /*04e4*/ 	.short	0x010a
        /*04e6*/ 	.byte	0x05
	.zero		1


	//   ....[64]....
        /*04e8*/ 	.word	0x00002be0
        /*04ec*/ 	.word	0x000000ff
        /*04f0*/ 	.word	0x00000000
        /*04f4*/ 	.short	0x010a
        /*04f6*/ 	.byte	0x05
	.zero		1


	//   ....[65]....
        /*04f8*/ 	.word	0x00002c70
        /*04fc*/ 	.word	0x000000ff
        /*0500*/ 	.word	0x00000000
        /*0504*/ 	.short	0x010a
        /*0506*/ 	.byte	0x05
	.zero		1


	//   ....[66]....
        /*0508*/ 	.word	0x00002d00
        /*050c*/ 	.word	0x000000ff
        /*0510*/ 	.word	0x00000000
        /*0514*/ 	.short	0x010a
        /*0516*/ 	.byte	0x05
	.zero		1


	//   ....[67]....
        /*0518*/ 	.word	0x00002d90
        /*051c*/ 	.word	0x000000ff
        /*0520*/ 	.word	0x00000000
        /*0524*/ 	.short	0x010a
        /*0526*/ 	.byte	0x05
	.zero		1


	//   ....[68]....
        /*0528*/ 	.word	0x00002e20
        /*052c*/ 	.word	0x000000ff
        /*0530*/ 	.word	0x00000000
        /*0534*/ 	.short	0x010a
        /*0536*/ 	.byte	0x05
	.zero		1


	//   ....[69]....
        /*0538*/ 	.word	0x00002ec0
        /*053c*/ 	.word	0x00000000
        /*0540*/ 	.word	0x00000000
        /*0544*/ 	.short	0x010a
        /*0546*/ 	.byte	0xff
	.zero		1


	//   ....[70]....
        /*0548*/ 	.word	0x00002fe0
        /*054c*/ 	.word	0x00000002
        /*0550*/ 	.word	0x00000150
        /*0554*/ 	.short	0x010a
        /*0556*/ 	.byte	0xff
	.zero		1


	//   ....[71]....
        /*0558*/ 	.word	0x00003050
        /*055c*/ 	.word	0x00000002
        /*0560*/ 	.word	0x00000000
        /*0564*/ 	.short	0x0101
        /*0566*/ 	.byte	0xff
	.zero		1


	//   ....[72]....
        /*0568*/ 	.word	0x00003070
        /*056c*/ 	.word	0x000000ff
        /*0570*/ 	.word	0x00000100
        /*0574*/ 	.short	0x010a
        /*0576*/ 	.byte	0x04
	.zero		1


	//   ....[73]....
        /*0578*/ 	.word	0x00003190
        /*057c*/ 	.word	0x00000002
        /*0580*/ 	.word	0x000000f0
        /*0584*/ 	.short	0x010a
        /*0586*/ 	.byte	0xff
	.zero		1


	//   ....[74]....
        /*0588*/ 	.word	0x00003290
        /*058c*/ 	.word	0x00000002
        /*0590*/ 	.word	0x00000000
        /*0594*/ 	.short	0x0101
        /*0596*/ 	.byte	0xff
	.zero		1


	//   ....[75]....
        /*0598*/ 	.word	0x00003320
        /*059c*/ 	.word	0x000000ff
        /*05a0*/ 	.word	0x00000100
        /*05a4*/ 	.short	0x0106
        /*05a6*/ 	.byte	0x04
	.zero		1


	//   ....[76]....
        /*05a8*/ 	.word	0x00003340
        /*05ac*/ 	.word	0x000000ff
        /*05b0*/ 	.word	0x00000100
        /*05b4*/ 	.short	0x010a
        /*05b6*/ 	.byte	0x04
	.zero		1


	//   ....[77]....
        /*05b8*/ 	.word	0x000033d0
        /*05bc*/ 	.word	0x000000ff
        /*05c0*/ 	.word	0x00000100
        /*05c4*/ 	.short	0x0106
        /*05c6*/ 	.byte	0x07
	.zero		1


	//   ....[78]....
        /*05c8*/ 	.word	0x00003410
        /*05cc*/ 	.word	0x00000000
        /*05d0*/ 	.word	0x00000100
        /*05d4*/ 	.short	0x010a
        /*05d6*/ 	.byte	0xff
	.zero		1


	//   ....[79]....
        /*05d8*/ 	.word	0x00003960
        /*05dc*/ 	.word	0x00000000
        /*05e0*/ 	.word	0x000000f0
        /*05e4*/ 	.short	0x010a
        /*05e6*/ 	.byte	0xff
	.zero		1


	//   ....[80]....
        /*05e8*/ 	.word	0x00003a60
        /*05ec*/ 	.word	0x00000003
        /*05f0*/ 	.word	0x00000000
        /*05f4*/ 	.short	0x0101
        /*05f6*/ 	.byte	0xff
	.zero		1


	//   ....[81]....
        /*05f8*/ 	.word	0x00003a70
        /*05fc*/ 	.word	0x000000ff
        /*0600*/ 	.word	0x00000000
        /*0604*/ 	.short	0x010a
        /*0606*/ 	.byte	0x04
	.zero		1


	//   ....[82]....
        /*0608*/ 	.word	0x00003af0
        /*060c*/ 	.word	0x000000ff
        /*0610*/ 	.word	0x00000130
        /*0614*/ 	.short	0x010a
        /*0616*/ 	.byte	0x1f
	.zero		1


	//   ....[83]....
        /*0618*/ 	.word	0x00003bd0
        /*061c*/ 	.word	0x000000ff
        /*0620*/ 	.word	0x00000000
        /*0624*/ 	.short	0x010a
        /*0626*/ 	.byte	0x05
	.zero		1


	//   ....[84]....
        /*0628*/ 	.word	0x00003d10
        /*062c*/ 	.word	0x000000ff
        /*0630*/ 	.word	0x00000000
        /*0634*/ 	.short	0x010a
        /*0636*/ 	.byte	0x04
	.zero		1


	//   ....[85]....
        /*0638*/ 	.word	0x00003fa0
        /*063c*/ 	.word	0x000000ff
        /*0640*/ 	.word	0x00000000
        /*0644*/ 	.short	0x010a
        /*0646*/ 	.byte	0x04
	.zero		1


	//   ....[86]....
        /*0648*/ 	.word	0x00004030
        /*064c*/ 	.word	0x000000ff
        /*0650*/ 	.word	0x00000000
        /*0654*/ 	.short	0x010a
        /*0656*/ 	.byte	0x05
	.zero		1


	//   ....[87]....
        /*0658*/ 	.word	0x000040c0
        /*065c*/ 	.word	0x000000ff
        /*0660*/ 	.word	0x00000000
        /*0664*/ 	.short	0x010a
        /*0666*/ 	.byte	0x05
	.zero		1


	//   ....[88]....
        /*0668*/ 	.word	0x00004150
        /*066c*/ 	.word	0x000000ff
        /*0670*/ 	.word	0x00000000
        /*0674*/ 	.short	0x010a
        /*0676*/ 	.byte	0x04
	.zero		1


	//   ....[89]....
        /*0678*/ 	.word	0x000045f0
        /*067c*/ 	.word	0x00000007
        /*0680*/ 	.word	0x000000f0
        /*0684*/ 	.short	0x010a
        /*0686*/ 	.byte	0xff
	.zero		1


	//   ....[90]....
        /*0688*/ 	.word	0x00004760
        /*068c*/ 	.word	0x00000000
        /*0690*/ 	.word	0x00000000
        /*0694*/ 	.short	0x0101
        /*0696*/ 	.byte	0xff
	.zero		1


	//   ....[91]....
        /*0698*/ 	.word	0x00004bd0
        /*069c*/ 	.word	0x000000ff
        /*06a0*/ 	.word	0x000000e8
        /*06a4*/ 	.short	0x010a
        /*06a6*/ 	.byte	0x11
	.zero		1


	//   ....[92]....
        /*06a8*/ 	.word	0x00004d50
        /*06ac*/ 	.word	0x000000ff
        /*06b0*/ 	.word	0x000000d8
        /*06b4*/ 	.short	0x010a
        /*06b6*/ 	.byte	0x11
	.zero		1


	//   ....[93]....
        /*06b8*/ 	.word	0x00004f60
        /*06bc*/ 	.word	0x000000ff
        /*06c0*/ 	.word	0x000000d0
        /*06c4*/ 	.short	0x010b
        /*06c6*/ 	.byte	0x11
	.zero		1


	//   ....[94]....
        /*06c8*/ 	.word	0x00004f70
        /*06cc*/ 	.word	0x000000ff
        /*06d0*/ 	.word	0x00000000
        /*06d4*/ 	.short	0x0101
        /*06d6*/ 	.byte	0x30
	.zero		1


	//   ....[95]....
        /*06d8*/ 	.word	0x00004fb0
        /*06dc*/ 	.word	0x00000000
        /*06e0*/ 	.word	0x000000d8
        /*06e4*/ 	.short	0x010a
        /*06e6*/ 	.byte	0xff
	.zero		1


	//   ....[96]....
        /*06e8*/ 	.word	0x000052f0
        /*06ec*/ 	.word	0x00000003
        /*06f0*/ 	.word	0x000000f0
        /*06f4*/ 	.short	0x010a
        /*06f6*/ 	.byte	0xff
	.zero		1


	//   ....[97]....
        /*06f8*/ 	.word	0x00005470
        /*06fc*/ 	.word	0x00000000
        /*0700*/ 	.word	0x00000000
        /*0704*/ 	.short	0x0101
        /*0706*/ 	.byte	0xff
	.zero		1


	//   ....[98]....
        /*0708*/ 	.word	0x00005ed0
        /*070c*/ 	.word	0x000000ff
        /*0710*/ 	.word	0x000000d0
        /*0714*/ 	.short	0x010a
        /*0716*/ 	.byte	0x2c
	.zero		1


	//   ....[99]....
        /*0718*/ 	.word	0x00005ee0
        /*071c*/ 	.word	0x00000016
        /*0720*/ 	.word	0x00000110
        /*0724*/ 	.short	0x010a
        /*0726*/ 	.byte	0xff
	.zero		1


	//   ....[100]....
        /*0728*/ 	.word	0x00006090
        /*072c*/ 	.word	0x000000ff
        /*0730*/ 	.word	0x000000d0
        /*0734*/ 	.short	0x010a
        /*0736*/ 	.byte	0x2c
	.zero		1


	//   ....[101]....
        /*0738*/ 	.word	0x00006170
        /*073c*/ 	.word	0x000000ff
        /*0740*/ 	.word	0x00000000
        /*0744*/ 	.short	0x0101
        /*0746*/ 	.byte	0x04
	.zero		1


	//   ....[102]....
        /*0748*/ 	.word	0x000061d0
        /*074c*/ 	.word	0x00000016
        /*0750*/ 	.word	0x00000110
        /*0754*/ 	.short	0x010a
        /*0756*/ 	.byte	0xff
	.zero		1


	//   ....[103]....
        /*0758*/ 	.word	0x00006540
        /*075c*/ 	.word	0x000000ff
        /*0760*/ 	.word	0x00000000
        /*0764*/ 	.short	0x0101
        /*0766*/ 	.byte	0x04
	.zero		1


	//   ....[104]....
        /*0768*/ 	.word	0x00006e20
        /*076c*/ 	.word	0x00000000
        /*0770*/ 	.word	0x00000160
        /*0774*/ 	.short	0x010a
        /*0776*/ 	.byte	0xff
	.zero		1


	//   ....[105]....
        /*0778*/ 	.word	0x00006e80
        /*077c*/ 	.word	0x00000000
        /*0780*/ 	.word	0x00000068
        /*0784*/ 	.short	0x010a
        /*0786*/ 	.byte	0xff
	.zero		1


	//   ....[106]....
        /*0788*/ 	.word	0x00006ee0
        /*078c*/ 	.word	0x00000000
        /*0790*/ 	.word	0x00000068
        /*0794*/ 	.short	0x010a
        /*0796*/ 	.byte	0xff
	.zero		1


	//   ....[107]....
        /*0798*/ 	.word	0x00006f30
        /*079c*/ 	.word	0x00000003
        /*07a0*/ 	.word	0x000000f0
        /*07a4*/ 	.short	0x010a
        /*07a6*/ 	.byte	0xff
	.zero		1


	//   ....[108]....
        /*07a8*/ 	.word	0x00006f90
        /*07ac*/ 	.word	0x00000000
        /*07b0*/ 	.word	0x00000000
        /*07b4*/ 	.short	0x010a
        /*07b6*/ 	.byte	0xff
	.zero		1


	//   ....[109]....
        /*07b8*/ 	.word	0x00006ff0
        /*07bc*/ 	.word	0x00000000
        /*07c0*/ 	.word	0x00000000
        /*07c4*/ 	.short	0x010a
        /*07c6*/ 	.byte	0xff
	.zero		1


	//   ....[110]....
        /*07c8*/ 	.word	0x00007050
        /*07cc*/ 	.word	0x00000000
        /*07d0*/ 	.word	0x00000000
        /*07d4*/ 	.short	0x010a
        /*07d6*/ 	.byte	0xff
	.zero		1


	//   ....[111]....
        /*07d8*/ 	.word	0x000070b0
        /*07dc*/ 	.word	0x00000000
        /*07e0*/ 	.word	0x00000000
        /*07e4*/ 	.short	0x010a
        /*07e6*/ 	.byte	0xff
	.zero		1


	//   ....[112]....
        /*07e8*/ 	.word	0x00007110
        /*07ec*/ 	.word	0x00000000
        /*07f0*/ 	.word	0x00000000
        /*07f4*/ 	.short	0x010a
        /*07f6*/ 	.byte	0xff
	.zero		1


	//   ....[113]....
        /*07f8*/ 	.word	0x00007170
        /*07fc*/ 	.word	0x00000000
        /*0800*/ 	.word	0x00000000
        /*0804*/ 	.short	0x010a
        /*0806*/ 	.byte	0xff
	.zero		1


	//   ....[114]....
        /*0808*/ 	.word	0x000071d0
        /*080c*/ 	.word	0x00000000
        /*0810*/ 	.word	0x00000000
        /*0814*/ 	.short	0x010a
        /*0816*/ 	.byte	0xff
	.zero		1


	//   ....[115]....
        /*0818*/ 	.word	0x00007230
        /*081c*/ 	.word	0x00000000
        /*0820*/ 	.word	0x00000000
        /*0824*/ 	.short	0x010a
        /*0826*/ 	.byte	0xff
	.zero		1


	//   ....[116]....
        /*0828*/ 	.word	0x00007290
        /*082c*/ 	.word	0x00000000
        /*0830*/ 	.word	0x00000000
        /*0834*/ 	.short	0x010a
        /*0836*/ 	.byte	0xff
	.zero		1


	//   ....[117]....
        /*0838*/ 	.word	0x000072f0
        /*083c*/ 	.word	0x00000000
        /*0840*/ 	.word	0x00000000
        /*0844*/ 	.short	0x010a
        /*0846*/ 	.byte	0xff
	.zero		1


	//   ....[118]....
        /*0848*/ 	.word	0x00007350
        /*084c*/ 	.word	0x00000000
        /*0850*/ 	.word	0x00000000
        /*0854*/ 	.short	0x010a
        /*0856*/ 	.byte	0xff
	.zero		1


	//   ....[119]....
        /*0858*/ 	.word	0x000073b0
        /*085c*/ 	.word	0x00000000
        /*0860*/ 	.word	0x00000000
        /*0864*/ 	.short	0x010a
        /*0866*/ 	.byte	0xff
	.zero		1


	//   ....[120]....
        /*0868*/ 	.word	0x00007400
        /*086c*/ 	.word	0x00000002
        /*0870*/ 	.word	0x00000150
        /*0874*/ 	.short	0x010a
        /*0876*/ 	.byte	0xff
	.zero		1


	//   ....[121]....
        /*0878*/ 	.word	0x00007460
        /*087c*/ 	.word	0x00000002
        /*0880*/ 	.word	0x00000100
        /*0884*/ 	.short	0x010a
        /*0886*/ 	.byte	0xff
	.zero		1


	//   ....[122]....
        /*0888*/ 	.word	0x000074b0
        /*088c*/ 	.word	0x00000002
        /*0890*/ 	.word	0x000000f0
        /*0894*/ 	.short	0x010a
        /*0896*/ 	.byte	0xff
	.zero		1


	//   ....[123]....
        /*0898*/ 	.word	0x00007510
        /*089c*/ 	.word	0x00000000
        /*08a0*/ 	.word	0x00000100
        /*08a4*/ 	.short	0x010a
        /*08a6*/ 	.byte	0xff
	.zero		1


	//   ....[124]....
        /*08a8*/ 	.word	0x00007560
        /*08ac*/ 	.word	0x00000000
        /*08b0*/ 	.word	0x000000f0
        /*08b4*/ 	.short	0x010a
        /*08b6*/ 	.byte	0xff
	.zero		1


	//   ....[125]....
        /*08b8*/ 	.word	0x000075c0
        /*08bc*/ 	.word	0x00000002
        /*08c0*/ 	.word	0x00000130
        /*08c4*/ 	.short	0x010a
        /*08c6*/ 	.byte	0xff
	.zero		1


	//   ....[126]....
        /*08c8*/ 	.word	0x00007620
        /*08cc*/ 	.word	0x00000000
        /*08d0*/ 	.word	0x00000000
        /*08d4*/ 	.short	0x010a
        /*08d6*/ 	.byte	0xff
	.zero		1


	//   ....[127]....
        /*08d8*/ 	.word	0x00007680
        /*08dc*/ 	.word	0x00000000
        /*08e0*/ 	.word	0x00000000
        /*08e4*/ 	.short	0x010a
        /*08e6*/ 	.byte	0xff
	.zero		1


	//   ....[128]....
        /*08e8*/ 	.word	0x000076e0
        /*08ec*/ 	.word	0x00000000
        /*08f0*/ 	.word	0x00000000
        /*08f4*/ 	.short	0x010a
        /*08f6*/ 	.byte	0xff
	.zero		1


	//   ....[129]....
        /*08f8*/ 	.word	0x00007740
        /*08fc*/ 	.word	0x00000000
        /*0900*/ 	.word	0x00000000
        /*0904*/ 	.short	0x010a
        /*0906*/ 	.byte	0xff
	.zero		1


	//   ....[130]....
        /*0908*/ 	.word	0x000077a0
        /*090c*/ 	.word	0x00000000
        /*0910*/ 	.word	0x00000000
        /*0914*/ 	.short	0x010a
        /*0916*/ 	.byte	0xff
	.zero		1


	//   ....[131]....
        /*0918*/ 	.word	0x000077f0
        /*091c*/ 	.word	0x00000007
        /*0920*/ 	.word	0x000000f0
        /*0924*/ 	.short	0x010a
        /*0926*/ 	.byte	0xff
	.zero		1


	//   ....[132]....
        /*0928*/ 	.word	0x00007850
        /*092c*/ 	.word	0x00000000
        /*0930*/ 	.word	0x000000e8
        /*0934*/ 	.short	0x010a
        /*0936*/ 	.byte	0xff
	.zero		1


	//   ....[133]....
        /*0938*/ 	.word	0x000078b0
        /*093c*/ 	.word	0x00000000
        /*0940*/ 	.word	0x000000d8
        /*0944*/ 	.short	0x010a
        /*0946*/ 	.byte	0xff
	.zero		1


	//   ....[134]....
        /*0948*/ 	.word	0x00007900
        /*094c*/ 	.word	0x00000003
        /*0950*/ 	.word	0x000000f0
        /*0954*/ 	.short	0x010a
        /*0956*/ 	.byte	0xff
	.zero		1


	//   ....[135]....
        /*0958*/ 	.word	0x00007960
        /*095c*/ 	.word	0x00000000
        /*0960*/ 	.word	0x000000d0
        /*0964*/ 	.short	0x010a
        /*0966*/ 	.byte	0xff
	.zero		1


	//   ....[136]....
        /*0968*/ 	.word	0x000079b0
        /*096c*/ 	.word	0x00000016
        /*0970*/ 	.word	0x00000110
        /*0974*/ 	.short	0x010a
        /*0976*/ 	.byte	0xff
	.zero		1


	//----- nvinfo : EIATTR_NUM_MBARRIERS
	.align		4
.L_47:
        /*0978*/ 	.byte	0x03, 0x38
        /*097a*/ 	.short	0x002e


	//----- nvinfo : EIATTR_EXIT_INSTR_OFFSETS
	.align		4
        /*097c*/ 	.byte	0x04, 0x1c
        /*097e*/ 	.short	(.L_49 - .L_48)


	//   ....[0]....
.L_48:
        /*0980*/ 	.word	0x00002ef0


	//   ....[1]....
        /*0984*/ 	.word	0x000033e0


	//   ....[2]....
        /*0988*/ 	.word	0x00003440


	//   ....[3]....
        /*098c*/ 	.word	0x000043b0


	//   ....[4]....
        /*0990*/ 	.word	0x00004fe0


	//   ....[5]....
        /*0994*/ 	.word	0x00005020


	//   ....[6]....
        /*0998*/ 	.word	0x00006e10


	//----- nvinfo : EIATTR_MAX_THREADS
	.align		4
.L_49:
        /*099c*/ 	.byte	0x04, 0x05
        /*099e*/ 	.short	(.L_51 - .L_50)
.L_50:
        /*09a0*/ 	.word	0x00000100
        /*09a4*/ 	.word	0x00000001
        /*09a8*/ 	.word	0x00000001


	//----- nvinfo : EIATTR_CRS_STACK_SIZE
	.align		4
.L_51:
        /*09ac*/ 	.byte	0x04, 0x1e
        /*09ae*/ 	.short	(.L_53 - .L_52)
.L_52:
        /*09b0*/ 	.word	0x00000000


	//----- nvinfo : EIATTR_CBANK_PARAM_SIZE
	.align		4
.L_53:
        /*09b4*/ 	.byte	0x03, 0x19
        /*09b6*/ 	.short	0x0800


	//----- nvinfo : EIATTR_PARAM_CBANK
	.align		4
        /*09b8*/ 	.byte	0x04, 0x0a
        /*09ba*/ 	.short	(.L_55 - .L_54)
	.align		4
.L_54:
        /*09bc*/ 	.word	index@(.nv.constant0._ZN7cutlass13device_kernelINS_4gemm6kernel13GemmUniversalIN4cute5tupleIJiiiiEEENS1_10collective13CollectiveMmaINS1_35MainloopSm100TmaUmmaWarpSpecializedILi13ELi2ELi4ENS5_IJNS4_1CILi1EEENSA_ILi2EEESB_EEEEENS5_IJNSA_ILi64EEESF_NSA_ILi128EEEEEENS_12float_e4m3_tENS5_IJlSB_lEEESI_SJ_NS4_8TiledMMAINS4_8MMA_AtomIJNS4_10MMA_TraitsINS4_19SM100_MMA_F8F6F4_SSEJSI_SI_fSF_SF_NS4_17integral_constantINS4_4UMMA5MajorELSQ_0EEESR_NSO_INSP_7ScaleInELSS_0EEEST_EEEEEENS4_6LayoutINS5_IJSB_SB_SB_EEENS5_IJNSA_ILi0EEESY_SY_EEEEENS5_IJNS4_10UnderscoreES11_S11_EEEEENS4_23SM90_TMA_LOAD_MULTICASTENS4_14ComposedLayoutINS4_7SwizzleILi3ELi4ELi3EEENS4_18smem_ptr_flag_bitsILi8EEENSW_INS5_IJNSA_ILi8EEESG_EEENS5_IJSG_SB_EEEEEEEvNS4_8identityENS4_13SM90_TMA_LOADES1E_vS1F_EENS_8epilogue10collective18CollectiveEpilogueINS1I_23Sm100TmaWarpSpecializedILi1ELi1ELi32ELb0ELb0EEEJSH_NS5_IJNSW_ISF_SB_EES1N_EEESI_SJ_SI_SJ_NS1I_6fusion15FusionCallbacksIS1M_NS1P_17LinearCombinationISI_fSI_fLNS_15FloatRoundStyleE2EEESH_S1O_JEEENS4_5SM1004TMEM4LOAD26SM100_TMEM_LOAD_16dp32b32xES1G_NS15_INS16_ILi2ELi4ELi3EEES19_NSW_INS5_IJS1A_SF_EEENS5_IJSF_SB_EEEEEEENS4_39AutoVectorizingCopyWithAssumedAlignmentILi128EEENS4_14SM90_TMA_STOREES23_S25_S25_EEEvvEEEEvNT_6ParamsE)
        /*09c0*/ 	.short	0x0380
        /*09c2*/ 	.short	0x0800


	//----- nvinfo : EIATTR_SW_WAR
	.align		4
.L_55:
        /*09c4*/ 	.byte	0x04, 0x36
        /*09c6*/ 	.short	(.L_57 - .L_56)
.L_56:
        /*09c8*/ 	.word	0x00000008
.L_57:


//--------------------- .nv.callgraph             --------------------------
	.section	.nv.callgraph,"",@"SHT_CUDA_CALLGRAPH"
	.align	4
	.sectionentsize	8
	.align		4
        /*0000*/ 	.word	0x00000000
	.align		4
        /*0004*/ 	.word	0xffffffff
	.align		4
        /*0008*/ 	.word	index@(_ZN7cutlass13device_kernelINS_4gemm6kernel13GemmUniversalIN4cute5tupleIJiiiiEEENS1_10collective13CollectiveMmaINS1_35MainloopSm100TmaUmmaWarpSpecializedILi13ELi2ELi4ENS5_IJNS4_1CILi1EEENSA_ILi2EEESB_EEEEENS5_IJNSA_ILi64EEESF_NSA_ILi128EEEEEENS_12float_e4m3_tENS5_IJlSB_lEEESI_SJ_NS4_8TiledMMAINS4_8MMA_AtomIJNS4_10MMA_TraitsINS4_19SM100_MMA_F8F6F4_SSEJSI_SI_fSF_SF_NS4_17integral_constantINS4_4UMMA5MajorELSQ_0EEESR_NSO_INSP_7ScaleInELSS_0EEEST_EEEEEENS4_6LayoutINS5_IJSB_SB_SB_EEENS5_IJNSA_ILi0EEESY_SY_EEEEENS5_IJNS4_10UnderscoreES11_S11_EEEEENS4_23SM90_TMA_LOAD_MULTICASTENS4_14ComposedLayoutINS4_7SwizzleILi3ELi4ELi3EEENS4_18smem_ptr_flag_bitsILi8EEENSW_INS5_IJNSA_ILi8EEESG_EEENS5_IJSG_SB_EEEEEEEvNS4_8identityENS4_13SM90_TMA_LOADES1E_vS1F_EENS_8epilogue10collective18CollectiveEpilogueINS1I_23Sm100TmaWarpSpecializedILi1ELi1ELi32ELb0ELb0EEEJSH_NS5_IJNSW_ISF_SB_EES1N_EEESI_SJ_SI_SJ_NS1I_6fusion15FusionCallbacksIS1M_NS1P_17LinearCombinationISI_fSI_fLNS_15FloatRoundStyleE2EEESH_S1O_JEEENS4_5SM1004TMEM4LOAD26SM100_TMEM_LOAD_16dp32b32xES1G_NS15_INS16_ILi2ELi4ELi3EEES19_NSW_INS5_IJS1A_SF_EEENS5_IJSF_SB_EEEEEEENS4_39AutoVectorizingCopyWithAssumedAlignmentILi128EEENS4_14SM90_TMA_STOREES23_S25_S25_EEEvvEEEEvNT_6ParamsE)
	.align		4
        /*000c*/ 	.word	index@(__assertfail)
	.align		4
        /*0010*/ 	.word	0x00000000
	.align		4
        /*0014*/ 	.word	0xfffffffe
	.align		4
        /*0018*/ 	.word	0x00000000
	.align		4
        /*001c*/ 	.word	0xfffffffd
	.align		4
        /*0020*/ 	.word	0x00000000
	.align		4
        /*0024*/ 	.word	0xfffffffc


//--------------------- .nv.constant4             --------------------------
	.section	.nv.constant4,"a",@progbits
	.align	8
	.align		8
.nv.constant4:
        /*0000*/ 	.dword	__assertfail
	.align		8
        /*0008*/ 	.dword	__unnamed_1
	.align		8
        /*0010*/ 	.dword	__unnamed_2
	.align		8
        /*0018*/ 	.dword	_ZN40_INTERNAL_aeab95b4_4_k_cu_cee10f4e_316544cuda3std3__45__cpo5beginE
	.align		8
        /*0020*/ 	.dword	_ZN40_INTERNAL_aeab95b4_4_k_cu_cee10f4e_316544cuda3std3__45__cpo3endE
	.align		8
        /*0028*/ 	.dword	_ZN40_INTERNAL_aeab95b4_4_k_cu_cee10f4e_316544cuda3std3__45__cpo6cbeginE
	.align		8
        /*0030*/ 	.dword	_ZN40_INTERNAL_aeab95b4_4_k_cu_cee10f4e_316544cuda3std3__45__cpo4cendE
	.align		8
        /*0038*/ 	.dword	_ZN40_INTERNAL_aeab95b4_4_k_cu_cee10f4e_316544cuda3std3__442_GLOBAL__N__aeab95b4_4_k_cu_cee10f4e_316546ignoreE
	.align		8
        /*0040*/ 	.dword	_ZN40_INTERNAL_aeab95b4_4_k_cu_cee10f4e_316544cuda3std3__419piecewise_constructE
	.align		8
        /*0048*/ 	.dword	_ZN40_INTERNAL_aeab95b4_4_k_cu_cee10f4e_316544cuda3std3__48in_placeE
	.align		8
        /*0050*/ 	.dword	_ZN40_INTERNAL_aeab95b4_4_k_cu_cee10f4e_316544cuda3std6ranges3__45__cpo4swapE
	.align		8
        /*0058*/ 	.dword	_ZN40_INTERNAL_aeab95b4_4_k_cu_cee10f4e_316544cuda3std6ranges3__45__cpo9iter_moveE
	.align		8
        /*0060*/ 	.dword	_ZN40_INTERNAL_aeab95b4_4_k_cu_cee10f4e_316544cute7productE
	.align		8
        /*0068*/ 	.dword	_ZN40_INTERNAL_aeab95b4_4_k_cu_cee10f4e_316544cute1_E
	.align		8
        /*0070*/ 	.dword	$str$25
	.align		8
        /*0078*/ 	.dword	$str$26
	.align		8
        /*0080*/ 	.dword	$str$27
	.align		8
        /*0088*/ 	.dword	$str$28


//--------------------- .text._ZN7cutlass13device_kernelINS_4gemm6kernel13GemmUniversalIN4cute5tupleIJiiiiEEENS1_10collective13CollectiveMmaINS1_35MainloopSm100TmaUmmaWarpSpecializedILi13ELi2ELi4ENS5_IJNS4_1CILi1EEENSA_ILi2EEESB_EEEEENS5_IJNSA_ILi64EEESF_NSA_ILi128EEEEEENS_12float_e4m3_tENS5_IJlSB_lEEESI_SJ_NS4_8TiledMMAINS4_8MMA_AtomIJNS4_10MMA_TraitsINS4_19SM100_MMA_F8F6F4_SSEJSI_SI_fSF_SF_NS4_17integral_constantINS4_4UMMA5MajorELSQ_0EEESR_NSO_INSP_7ScaleInELSS_0EEEST_EEEEEENS4_6LayoutINS5_IJSB_SB_SB_EEENS5_IJNSA_ILi0EEESY_SY_EEEEENS5_IJNS4_10UnderscoreES11_S11_EEEEENS4_23SM90_TMA_LOAD_MULTICASTENS4_14ComposedLayoutINS4_7SwizzleILi3ELi4ELi3EEENS4_18smem_ptr_flag_bitsILi8EEENSW_INS5_IJNSA_ILi8EEESG_EEENS5_IJSG_SB_EEEEEEEvNS4_8identityENS4_13SM90_TMA_LOADES1E_vS1F_EENS_8epilogue10collective18CollectiveEpilogueINS1I_23Sm100TmaWarpSpecializedILi1ELi1ELi32ELb0ELb0EEEJSH_NS5_IJNSW_ISF_SB_EES1N_EEESI_SJ_SI_SJ_NS1I_6fusion15FusionCallbacksIS1M_NS1P_17LinearCombinationISI_fSI_fLNS_15FloatRoundStyleE2EEESH_S1O_JEEENS4_5SM1004TMEM4LOAD26SM100_TMEM_LOAD_16dp32b32xES1G_NS15_INS16_ILi2ELi4ELi3EEES19_NSW_INS5_IJS1A_SF_EEENS5_IJSF_SB_EEEEEEENS4_39AutoVectorizingCopyWithAssumedAlignmentILi128EEENS4_14SM90_TMA_STOREES23_S25_S25_EEEvvEEEEvNT_6ParamsE --------------------------
	.section	.text._ZN7cutlass13device_kernelINS_4gemm6kernel13GemmUniversalIN4cute5tupleIJiiiiEEENS1_10collective13CollectiveMmaINS1_35MainloopSm100TmaUmmaWarpSpecializedILi13ELi2ELi4ENS5_IJNS4_1CILi1EEENSA_ILi2EEESB_EEEEENS5_IJNSA_ILi64EEESF_NSA_ILi128EEEEEENS_12float_e4m3_tENS5_IJlSB_lEEESI_SJ_NS4_8TiledMMAINS4_8MMA_AtomIJNS4_10MMA_TraitsINS4_19SM100_MMA_F8F6F4_SSEJSI_SI_fSF_SF_NS4_17integral_constantINS4_4UMMA5MajorELSQ_0EEESR_NSO_INSP_7ScaleInELSS_0EEEST_EEEEEENS4_6LayoutINS5_IJSB_SB_SB_EEENS5_IJNSA_ILi0EEESY_SY_EEEEENS5_IJNS4_10UnderscoreES11_S11_EEEEENS4_23SM90_TMA_LOAD_MULTICASTENS4_14ComposedLayoutINS4_7SwizzleILi3ELi4ELi3EEENS4_18smem_ptr_flag_bitsILi8EEENSW_INS5_IJNSA_ILi8EEESG_EEENS5_IJSG_SB_EEEEEEEvNS4_8identityENS4_13SM90_TMA_LOADES1E_vS1F_EENS_8epilogue10collective18CollectiveEpilogueINS1I_23Sm100TmaWarpSpecializedILi1ELi1ELi32ELb0ELb0EEEJSH_NS5_IJNSW_ISF_SB_EES1N_EEESI_SJ_SI_SJ_NS1I_6fusion15FusionCallbacksIS1M_NS1P_17LinearCombinationISI_fSI_fLNS_15FloatRoundStyleE2EEESH_S1O_JEEENS4_5SM1004TMEM4LOAD26SM100_TMEM_LOAD_16dp32b32xES1G_NS15_INS16_ILi2ELi4ELi3EEES19_NSW_INS5_IJS1A_SF_EEENS5_IJSF_SB_EEEEEEENS4_39AutoVectorizingCopyWithAssumedAlignmentILi128EEENS4_14SM90_TMA_STOREES23_S25_S25_EEEvvEEEEvNT_6ParamsE,"ax",@progbits
	.align	128
.text._ZN7cutlass13device_kernelINS_4gemm6kernel13GemmUniversalIN4cute5tupleIJiiiiEEENS1_10collective13CollectiveMmaINS1_35MainloopSm100TmaUmmaWarpSpecializedILi13ELi2ELi4ENS5_IJNS4_1CILi1EEENSA_ILi2EEESB_EEEEENS5_IJNSA_ILi64EEESF_NSA_ILi128EEEEEENS_12float_e4m3_tENS5_IJlSB_lEEESI_SJ_NS4_8TiledMMAINS4_8MMA_AtomIJNS4_10MMA_TraitsINS4_19SM100_MMA_F8F6F4_SSEJSI_SI_fSF_SF_NS4_17integral_constantINS4_4UMMA5MajorELSQ_0EEESR_NSO_INSP_7ScaleInELSS_0EEEST_EEEEEENS4_6LayoutINS5_IJSB_SB_SB_EEENS5_IJNSA_ILi0EEESY_SY_EEEEENS5_IJNS4_10UnderscoreES11_S11_EEEEENS4_23SM90_TMA_LOAD_MULTICASTENS4_14ComposedLayoutINS4_7SwizzleILi3ELi4ELi3EEENS4_18smem_ptr_flag_bitsILi8EEENSW_INS5_IJNSA_ILi8EEESG_EEENS5_IJSG_SB_EEEEEEEvNS4_8identityENS4_13SM90_TMA_LOADES1E_vS1F_EENS_8epilogue10collective18CollectiveEpilogueINS1I_23Sm100TmaWarpSpecializedILi1ELi1ELi32ELb0ELb0EEEJSH_NS5_IJNSW_ISF_SB_EES1N_EEESI_SJ_SI_SJ_NS1I_6fusion15FusionCallbacksIS1M_NS1P_17LinearCombinationISI_fSI_fLNS_15FloatRoundStyleE2EEESH_S1O_JEEENS4_5SM1004TMEM4LOAD26SM100_TMEM_LOAD_16dp32b32xES1G_NS15_INS16_ILi2ELi4ELi3EEES19_NSW_INS5_IJS1A_SF_EEENS5_IJSF_SB_EEEEEEENS4_39AutoVectorizingCopyWithAssumedAlignmentILi128EEENS4_14SM90_TMA_STOREES23_S25_S25_EEEvvEEEEvNT_6ParamsE:
        .type           _ZN7cutlass13device_kernelINS_4gemm6kernel13GemmUniversalIN4cute5tupleIJiiiiEEENS1_10collective13CollectiveMmaINS1_35MainloopSm100TmaUmmaWarpSpecializedILi13ELi2ELi4ENS5_IJNS4_1CILi1EEENSA_ILi2EEESB_EEEEENS5_IJNSA_ILi64EEESF_NSA_ILi128EEEEEENS_12float_e4m3_tENS5_IJlSB_lEEESI_SJ_NS4_8TiledMMAINS4_8MMA_AtomIJNS4_10MMA_TraitsINS4_19SM100_MMA_F8F6F4_SSEJSI_SI_fSF_SF_NS4_17integral_constantINS4_4UMMA5MajorELSQ_0EEESR_NSO_INSP_7ScaleInELSS_0EEEST_EEEEEENS4_6LayoutINS5_IJSB_SB_SB_EEENS5_IJNSA_ILi0EEESY_SY_EEEEENS5_IJNS4_10UnderscoreES11_S11_EEEEENS4_23SM90_TMA_LOAD_MULTICASTENS4_14ComposedLayoutINS4_7SwizzleILi3ELi4ELi3EEENS4_18smem_ptr_flag_bitsILi8EEENSW_INS5_IJNSA_ILi8EEESG_EEENS5_IJSG_SB_EEEEEEEvNS4_8identityENS4_13SM90_TMA_LOADES1E_vS1F_EENS_8epilogue10collective18CollectiveEpilogueINS1I_23Sm100TmaWarpSpecializedILi1ELi1ELi32ELb0ELb0EEEJSH_NS5_IJNSW_ISF_SB_EES1N_EEESI_SJ_SI_SJ_NS1I_6fusion15FusionCallbacksIS1M_NS1P_17LinearCombinationISI_fSI_fLNS_15FloatRoundStyleE2EEESH_S1O_JEEENS4_5SM1004TMEM4LOAD26SM100_TMEM_LOAD_16dp32b32xES1G_NS15_INS16_ILi2ELi4ELi3EEES19_NSW_INS5_IJS1A_SF_EEENS5_IJSF_SB_EEEEEEENS4_39AutoVectorizingCopyWithAssumedAlignmentILi128EEENS4_14SM90_TMA_STOREES23_S25_S25_EEEvvEEEEvNT_6ParamsE,@function
        .size           _ZN7cutlass13device_kernelINS_4gemm6kernel13GemmUniversalIN4cute5tupleIJiiiiEEENS1_10collective13CollectiveMmaINS1_35MainloopSm100TmaUmmaWarpSpecializedILi13ELi2ELi4ENS5_IJNS4_1CILi1EEENSA_ILi2EEESB_EEEEENS5_IJNSA_ILi64EEESF_NSA_ILi128EEEEEENS_12float_e4m3_tENS5_IJlSB_lEEESI_SJ_NS4_8TiledMMAINS4_8MMA_AtomIJNS4_10MMA_TraitsINS4_19SM100_MMA_F8F6F4_SSEJSI_SI_fSF_SF_NS4_17integral_constantINS4_4UMMA5MajorELSQ_0EEESR_NSO_INSP_7ScaleInELSS_0EEEST_EEEEEENS4_6LayoutINS5_IJSB_SB_SB_EEENS5_IJNSA_ILi0EEESY_SY_EEEEENS5_IJNS4_10UnderscoreES11_S11_EEEEENS4_23SM90_TMA_LOAD_MULTICASTENS4_14ComposedLayoutINS4_7SwizzleILi3ELi4ELi3EEENS4_18smem_ptr_flag_bitsILi8EEENSW_INS5_IJNSA_ILi8EEESG_EEENS5_IJSG_SB_EEEEEEEvNS4_8identityENS4_13SM90_TMA_LOADES1E_vS1F_EENS_8epilogue10collective18CollectiveEpilogueINS1I_23Sm100TmaWarpSpecializedILi1ELi1ELi32ELb0ELb0EEEJSH_NS5_IJNSW_ISF_SB_EES1N_EEESI_SJ_SI_SJ_NS1I_6fusion15FusionCallbacksIS1M_NS1P_17LinearCombinationISI_fSI_fLNS_15FloatRoundStyleE2EEESH_S1O_JEEENS4_5SM1004TMEM4LOAD26SM100_TMEM_LOAD_16dp32b32xES1G_NS15_INS16_ILi2ELi4ELi3EEES19_NSW_INS5_IJS1A_SF_EEENS5_IJSF_SB_EEEEEEENS4_39AutoVectorizingCopyWithAssumedAlignmentILi128EEENS4_14SM90_TMA_STOREES23_S25_S25_EEEvvEEEEvNT_6ParamsE,(.L_x_163 - _ZN7cutlass13device_kernelINS_4gemm6kernel13GemmUniversalIN4cute5tupleIJiiiiEEENS1_10collective13CollectiveMmaINS1_35MainloopSm100TmaUmmaWarpSpecializedILi13ELi2ELi4ENS5_IJNS4_1CILi1EEENSA_ILi2EEESB_EEEEENS5_IJNSA_ILi64EEESF_NSA_ILi128EEEEEENS_12float_e4m3_tENS5_IJlSB_lEEESI_SJ_NS4_8TiledMMAINS4_8MMA_AtomIJNS4_10MMA_TraitsINS4_19SM100_MMA_F8F6F4_SSEJSI_SI_fSF_SF_NS4_17integral_constantINS4_4UMMA5MajorELSQ_0EEESR_NSO_INSP_7ScaleInELSS_0EEEST_EEEEEENS4_6LayoutINS5_IJSB_SB_SB_EEENS5_IJNSA_ILi0EEESY_SY_EEEEENS5_IJNS4_10UnderscoreES11_S11_EEEEENS4_23SM90_TMA_LOAD_MULTICASTENS4_14ComposedLayoutINS4_7SwizzleILi3ELi4ELi3EEENS4_18smem_ptr_flag_bitsILi8EEENSW_INS5_IJNSA_ILi8EEESG_EEENS5_IJSG_SB_EEEEEEEvNS4_8identityENS4_13SM90_TMA_LOADES1E_vS1F_EENS_8epilogue10collective18CollectiveEpilogueINS1I_23Sm100TmaWarpSpecializedILi1ELi1ELi32ELb0ELb0EEEJSH_NS5_IJNSW_ISF_SB_EES1N_EEESI_SJ_SI_SJ_NS1I_6fusion15FusionCallbacksIS1M_NS1P_17LinearCombinationISI_fSI_fLNS_15FloatRoundStyleE2EEESH_S1O_JEEENS4_5SM1004TMEM4LOAD26SM100_TMEM_LOAD_16dp32b32xES1G_NS15_INS16_ILi2ELi4ELi3EEES19_NSW_INS5_IJS1A_SF_EEENS5_IJSF_SB_EEEEEEENS4_39AutoVectorizingCopyWithAssumedAlignmentILi128EEENS4_14SM90_TMA_STOREES23_S25_S25_EEEvvEEEEvNT_6ParamsE)
        .other          _ZN7cutlass13device_kernelINS_4gemm6kernel13GemmUniversalIN4cute5tupleIJiiiiEEENS1_10collective13CollectiveMmaINS1_35MainloopSm100TmaUmmaWarpSpecializedILi13ELi2ELi4ENS5_IJNS4_1CILi1EEENSA_ILi2EEESB_EEEEENS5_IJNSA_ILi64EEESF_NSA_ILi128EEEEEENS_12float_e4m3_tENS5_IJlSB_lEEESI_SJ_NS4_8TiledMMAINS4_8MMA_AtomIJNS4_10MMA_TraitsINS4_19SM100_MMA_F8F6F4_SSEJSI_SI_fSF_SF_NS4_17integral_constantINS4_4UMMA5MajorELSQ_0EEESR_NSO_INSP_7ScaleInELSS_0EEEST_EEEEEENS4_6LayoutINS5_IJSB_SB_SB_EEENS5_IJNSA_ILi0EEESY_SY_EEEEENS5_IJNS4_10UnderscoreES11_S11_EEEEENS4_23SM90_TMA_LOAD_MULTICASTENS4_14ComposedLayoutINS4_7SwizzleILi3ELi4ELi3EEENS4_18smem_ptr_flag_bitsILi8EEENSW_INS5_IJNSA_ILi8EEESG_EEENS5_IJSG_SB_EEEEEEEvNS4_8identityENS4_13SM90_TMA_LOADES1E_vS1F_EENS_8epilogue10collective18CollectiveEpilogueINS1I_23Sm100TmaWarpSpecializedILi1ELi1ELi32ELb0ELb0EEEJSH_NS5_IJNSW_ISF_SB_EES1N_EEESI_SJ_SI_SJ_NS1I_6fusion15FusionCallbacksIS1M_NS1P_17LinearCombinationISI_fSI_fLNS_15FloatRoundStyleE2EEESH_S1O_JEEENS4_5SM1004TMEM4LOAD26SM100_TMEM_LOAD_16dp32b32xES1G_NS15_INS16_ILi2ELi4ELi3EEES19_NSW_INS5_IJS1A_SF_EEENS5_IJSF_SB_EEEEEEENS4_39AutoVectorizingCopyWithAssumedAlignmentILi128EEENS4_14SM90_TMA_STOREES23_S25_S25_EEEvvEEEEvNT_6ParamsE,@"STO_CUDA_ENTRY STV_DEFAULT"
_ZN7cutlass13device_kernelINS_4gemm6kernel13GemmUniversalIN4cute5tupleIJiiiiEEENS1_10collective13CollectiveMmaINS1_35MainloopSm100TmaUmmaWarpSpecializedILi13ELi2ELi4ENS5_IJNS4_1CILi1EEENSA_ILi2EEESB_EEEEENS5_IJNSA_ILi64EEESF_NSA_ILi128EEEEEENS_12float_e4m3_tENS5_IJlSB_lEEESI_SJ_NS4_8TiledMMAINS4_8MMA_AtomIJNS4_10MMA_TraitsINS4_19SM100_MMA_F8F6F4_SSEJSI_SI_fSF_SF_NS4_17integral_constantINS4_4UMMA5MajorELSQ_0EEESR_NSO_INSP_7ScaleInELSS_0EEEST_EEEEEENS4_6LayoutINS5_IJSB_SB_SB_EEENS5_IJNSA_ILi0EEESY_SY_EEEEENS5_IJNS4_10UnderscoreES11_S11_EEEEENS4_23SM90_TMA_LOAD_MULTICASTENS4_14ComposedLayoutINS4_7SwizzleILi3ELi4ELi3EEENS4_18smem_ptr_flag_bitsILi8EEENSW_INS5_IJNSA_ILi8EEESG_EEENS5_IJSG_SB_EEEEEEEvNS4_8identityENS4_13SM90_TMA_LOADES1E_vS1F_EENS_8epilogue10collective18CollectiveEpilogueINS1I_23Sm100TmaWarpSpecializedILi1ELi1ELi32ELb0ELb0EEEJSH_NS5_IJNSW_ISF_SB_EES1N_EEESI_SJ_SI_SJ_NS1I_6fusion15FusionCallbacksIS1M_NS1P_17LinearCombinationISI_fSI_fLNS_15FloatRoundStyleE2EEESH_S1O_JEEENS4_5SM1004TMEM4LOAD26SM100_TMEM_LOAD_16dp32b32xES1G_NS15_INS16_ILi2ELi4ELi3EEES19_NSW_INS5_IJS1A_SF_EEENS5_IJSF_SB_EEEEEEENS4_39AutoVectorizingCopyWithAssumedAlignmentILi128EEENS4_14SM90_TMA_STOREES23_S25_S25_EEEvvEEEEvNT_6ParamsE:
[----:B------:R-:W1:Y:S01]  /*0000*/  LDC R1, c[0x0][0x37c] ;  /* 0x0000df00ff017b82 */ /* 0x000e620000000800 */
[----:B------:R-:W2:Y:S01]  /*0010*/  S2R R76, SR_TID.X ;  /* 0x00000000004c7919 */ /* 0x000ea20000002100 */
[----:B------:R-:W3:Y:S01]  /*0020*/  LDCU.64 UR8, c[0x0][0x890] ;  /* 0x00011200ff0877ac */ /* 0x000ee20008000a00 */
[----:B------:R-:W-:Y:S02]  /*0030*/  PRMT R79, RZ, 0x7610, R79 ;  /* 0x00007610ff4f7816 */ /* 0x000fe4000000004f */
[----:B------:R-:W-:Y:S01]  /*0040*/  ELECT P3, URZ, PT ;  /* 0x0000000000ff782f */ /* 0x000fe20003860000 */
[----:B---3--:R-:W-:-:S04]  /*0050*/  UISETP.NE.U32.AND UP0, UPT, UR8, URZ, UPT ;  /* 0x000000ff0800728c */ /* 0x008fc8000bf05070 */
[----:B------:R-:W-:Y:S01]  /*0060*/  UISETP.NE.AND.EX UP0, UPT, UR9, URZ, UPT, UP0 ;  /* 0x000000ff0900728c */ /* 0x000fe2000bf05300 */
[----:B--2---:R-:W-:-:S05]  /*0070*/  SHF.R.U32.HI R80, RZ, 0x5, R76 ;  /* 0x00000005ff507819 */ /* 0x004fca000001164c */
[----:B------:R-:W2:Y:S02]  /*0080*/  SHFL.IDX PT, R0, R80, RZ, 0x1f ;  /* 0x00001fff50007589 */ /* 0x000ea400000e0000 */
[----:B--2---:R-:W-:Y:S01]  /*0090*/  R2UR UR22, R0 ;  /* 0x00000000001672ca */ /* 0x004fe200000e0000 */
[----:B-1----:R-:W-:-:S14]  /*00a0*/  BRA.U UP0, `(.L_x_0) ;  /* 0x0000000100307547 */ /* 0x002fdc000b800000 */
[----:B------:R-:W1:Y:S02]  /*00b0*/  LDCU.64 UR4, c[0x0][0x888] ;  /* 0x00011100ff0477ac */ /* 0x000e640008000a00 */
[----:B-1----:R-:W-:-:S04]  /*00c0*/  UISETP.NE.U32.AND UP0, UPT, UR4, URZ, UPT ;  /* 0x000000ff0400728c */ /* 0x002fc8000bf05070 */
[----:B------:R-:W-:-:S09]  /*00d0*/  UISETP.NE.AND.EX UP0, UPT, UR5, URZ, UPT, UP0 ;  /* 0x000000ff0500728c */ /* 0x000fd2000bf05300 */
[----:B------:R-:W-:Y:S05]  /*00e0*/  BRA.U !UP0, `(.L_x_1) ;  /* 0x0000000108147547 */ /* 0x000fea000b800000 */
[----:B------:R-:W1:Y:S01]  /*00f0*/  LDC.64 R2, c[0x0][0x888] ;  /* 0x00022200ff027b82 */ /* 0x000e620000000a00 */
[----:B------:R-:W1:Y:S02]  /*0100*/  LDCU.64 UR4, c[0x0][0x358] ;  /* 0x00006b00ff0477ac */ /* 0x000e640008000a00 */
[----:B-1----:R1:W5:Y:S01]  /*0110*/  LDG.E R39, desc[UR4][R2.64] ;  /* 0x0000000402277981 */ /* 0x002362000c1e1900 */
[----:B------:R-:W-:Y:S01]  /*0120*/  HFMA2 R79, -RZ, RZ, 0, 5.9604644775390625e-08 ;  /* 0x00000001ff4f7431 */ /* 0x000fe200000001ff */
[----:B------:R-:W-:Y:S05]  /*0130*/  BRA `(.L_x_0) ;  /* 0x00000000000c7947 */ /* 0x000fea0003800000 */
.L_x_1:
[----:B------:R-:W1:Y:S01]  /*0140*/  LDCU UR4, c[0x0][0x880] ;  /* 0x00011000ff0477ac */ /* 0x000e620008000800 */
[----:B------:R-:W-:Y:S01]  /*0150*/  HFMA2 R79, -RZ, RZ, 0, 5.9604644775390625e-08 ;  /* 0x00000001ff4f7431 */ /* 0x000fe200000001ff */
[----:B-1----:R-:W-:-:S07]  /*0160*/  MOV R39, UR4 ;  /* 0x0000000400277c02 */ /* 0x002fce0008000f00 */
.L_x_0:
[----:B------:R-:W2:Y:S02]  /*0170*/  LDCU.64 UR4, c[0x0][0x8b0] ;  /* 0x00011600ff0477ac */ /* 0x000ea40008000a00 */
[----:B--2---:R-:W-:-:S04]  /*0180*/  UISETP.NE.U32.AND UP0, UPT, UR4, URZ, UPT ;  /* 0x000000ff0400728c */ /* 0x004fc8000bf05070 */
[----:B------:R-:W-:-:S09]  /*0190*/  UISETP.NE.AND.EX UP0, UPT, UR5, URZ, UPT, UP0 ;  /* 0x000000ff0500728c */ /* 0x000fd2000bf05300 */
[----:B------:R-:W-:Y:S05]  /*01a0*/  BRA.U UP0, `(.L_x_2) ;  /* 0x0000000100287547 */ /* 0x000fea000b800000 */
[----:B------:R-:W2:Y:S02]  /*01b0*/  LDCU.64 UR4, c[0x0][0x8a8] ;  /* 0x00011500ff0477ac */ /* 0x000ea40008000a00 */
[----:B--2---:R-:W-:-:S04]  /*01c0*/  UISETP.NE.U32.AND UP0, UPT, UR4, URZ, UPT ;  /* 0x000000ff0400728c */ /* 0x004fc8000bf05070 */
[----:B------:R-:W-:-:S09]  /*01d0*/  UISETP.NE.AND.EX UP0, UPT, UR5, URZ, UPT, UP0 ;  /* 0x000000ff0500728c */ /* 0x000fd2000bf05300 */
[----:B------:R-:W-:Y:S05]  /*01e0*/  BRA.U !UP0, `(.L_x_3) ;  /* 0x0000000108107547 */ /* 0x000fea000b800000 */
[----:B-1----:R-:W1:Y:S01]  /*01f0*/  LDC.64 R2, c[0x0][0x8a8] ;  /* 0x00022a00ff027b82 */ /* 0x002e620000000a00 */
[----:B------:R-:W1:Y:S02]  /*0200*/  LDCU.64 UR4, c[0x0][0x358] ;  /* 0x00006b00ff0477ac */ /* 0x000e640008000a00 */
[----:B-1----:R2:W5:Y:S01]  /*0210*/  LDG.E R38, desc[UR4][R2.64] ;  /* 0x0000000402267981 */ /* 0x002562000c1e1900 */
[----:B------:R-:W-:Y:S05]  /*0220*/  BRA `(.L_x_2) ;  /* 0x0000000000087947 */ /* 0x000fea0003800000 */
.L_x_3:
[----:B------:R-:W2:Y:S02]  /*0230*/  LDCU UR4, c[0x0][0x8a0] ;  /* 0x00011400ff0477ac */ /* 0x000ea40008000800 */
[----:B--2---:R-:W-:Y:S02]  /*0240*/  MOV R38, UR4 ;  /* 0x0000000400267c02 */ /* 0x004fe40008000f00 */
.L_x_2:
[----:B------:R-:W-:Y:S01]  /*0250*/  IMAD.U32 R0, RZ, RZ, UR22 ;  /* 0x00000016ff007e24 */ /* 0x000fe2000f8e00ff */
[----:B------:R-:W-:Y:S04]  /*0260*/  BSSY.RECONVERGENT B0, `(.L_x_4) ;  /* 0x000000c000007945 */ /* 0x000fe80003800200 */
[C---:B------:R-:W-:Y:S02]  /*0270*/  ISETP.NE.OR P1, PT, R0.reuse, 0x1, !P3 ;  /* 0x000000010000780c */ /* 0x040fe40005f25670 */
[----:B------:R-:W-:-:S11]  /*0280*/  ISETP.NE.OR P0, PT, R0, 0x3, !P3 ;  /* 0x000000030000780c */ /* 0x000fd60005f05670 */
[----:B------:R-:W-:Y:S05]  /*0290*/  @P1 BRA `(.L_x_5) ;  /* 0x0000000000201947 */ /* 0x000fea0003800000 */
[----:B------:R-:W3:Y:S02]  /*02a0*/  LDCU.64 UR4, c[0x0][0x348] ;  /* 0x00006900ff0477ac */ /* 0x000ee40008000a00 */
[----:B---3--:R-:W-:Y:S02]  /*02b0*/  UIADD3 UR6, UP1, UPT, UR4, 0x80, URZ ;  /* 0x0000008004067890 */ /* 0x008fe4000ff3e0ff */
[----:B------:R-:W-:Y:S02]  /*02c0*/  UIADD3 UR4, UP0, UPT, UR4, 0x180, URZ ;  /* 0x0000018004047890 */ /* 0x000fe4000ff1e0ff */
[----:B------:R-:W-:Y:S02]  /*02d0*/  UIADD3.X UR7, UPT, UPT, URZ, UR5, URZ, UP1, !UPT ;  /* 0x00000005ff077290 */ /* 0x000fe40008ffe4ff */
[----:B------:R-:W-:-:S07]  /*02e0*/  UIADD3.X UR5, UPT, UPT, URZ, UR5, URZ, UP0, !UPT ;  /* 0x00000005ff057290 */ /* 0x000fce00087fe4ff */
[----:B------:R3:W-:Y:S02]  /*02f0*/  UTMACCTL.PF [UR6] ;  /* 0x00000000060079b9 */ /* 0x0007e40008040000 */
[----:B------:R3:W-:Y:S02]  /*0300*/  UTMACCTL.PF [UR4] ;  /* 0x00000000040079b9 */ /* 0x0007e40008040000 */
[----:B---3--:R-:W-:Y:S01]  /*0310*/  NOP ;  /* 0x0000000000007918 */ /* 0x008fe20000000000 */
.L_x_5:
[----:B------:R-:W-:Y:S05]  /*0320*/  BSYNC.RECONVERGENT B0 ;  /* 0x0000000000007941 */ /* 0x000fea0003800200 */
.L_x_4:
[----:B------:R-:W-:Y:S04]  /*0330*/  BSSY.RECONVERGENT B0, `(.L_x_6) ;  /* 0x000000a000007945 */ /* 0x000fe80003800200 */
        /* <DEDUP_REMOVED lines=9> */
.L_x_7:
[----:B------:R-:W-:Y:S05]  /*03d0*/  BSYNC.RECONVERGENT B0 ;  /* 0x0000000000007941 */ /* 0x000fea0003800200 */
.L_x_6:
[----:B------:R-:W3:Y:S01]  /*03e0*/  LDCU.64 UR4, c[0x0][0x888] ;  /* 0x00011100ff0477ac */ /* 0x000ee20008000a00 */
[----:B------:R-:W-:Y:S02]  /*03f0*/  UISETP.EQ.U32.AND UP1, UPT, UR8, URZ, UPT ;  /* 0x000000ff0800728c */ /* 0x000fe4000bf22070 */
[----:B------:R-:W-:Y:S02]  /*0400*/  UPLOP3.LUT UP3, UPT, UPT, UPT, UPT, 0x80, 0x8 ;  /* 0x000000000008789c */ /* 0x000fe40003f6f070 */
[----:B---3--:R-:W-:-:S04]  /*0410*/  UISETP.NE.U32.AND UP0, UPT, UR4, URZ, UPT ;  /* 0x000000ff0400728c */ /* 0x008fc8000bf05070 */
[----:B------:R-:W-:-:S04]  /*0420*/  UISETP.NE.AND.EX UP0, UPT, UR5, URZ, UPT, UP0 ;  /* 0x000000ff0500728c */ /* 0x000fc8000bf05300 */
[----:B------:R-:W-:-:S04]  /*0430*/  UISETP.EQ.OR.EX UP2, UPT, UR9, URZ, !UP0, UP1 ;  /* 0x000000ff0900728c */ /* 0x000fc8000c742710 */
[----:B------:R-:W-:-:S05]  /*0440*/  UP2UR UR61, UPR, URZ, 0x4 ;  /* 0x00000004ff3d7883 */ /* 0x000fca0008000000 */
[----:B------:R-:W-:Y:S07]  /*0450*/  BRA.U !UP2, `(.L_x_8) ;  /* 0x000000010a207547 */ /* 0x000fee000b800000 */
[----:B------:R-:W-:Y:S01]  /*0460*/  UISETP.NE.U32.AND UP1, UPT, UR8, URZ, UPT ;  /* 0x000000ff0800728c */ /* 0x000fe2000bf25070 */
[----:B-----5:R-:W-:Y:S01]  /*0470*/  FSETP.NEU.AND P0, PT, R39, RZ, PT ;  /* 0x000000ff2700720b */ /* 0x020fe20003f0d000 */
[----:B------:R-:W-:Y:S02]  /*0480*/  USEL UR4, URZ, 0xffffffff, UP0 ;  /* 0xffffffffff047887 */ /* 0x000fe40008000000 */
[----:B------:R-:W-:-:S10]  /*0490*/  UISETP.NE.AND.EX UP1, UPT, UR9, URZ, UPT, UP1 ;  /* 0x000000ff0900728c */ /* 0x000fd4000bf25310 */
[----:B------:R-:W-:Y:S01]  /*04a0*/  VOTEU.ANY UP0, P0 ;  /* 0x0000000000ff7886 */ /* 0x000fe20000000100 */
[----:B------:R-:W-:-:S04]  /*04b0*/  @!UP1 USEL UR4, URZ, 0xffffffff, UP0 ;  /* 0xffffffffff049887 */ /* 0x000fc80008000000 */
[----:B------:R-:W-:-:S04]  /*04c0*/  ULOP3.LUT UR4, UR4, 0x1, URZ, 0xc0, !UPT ;  /* 0x0000000104047892 */ /* 0x000fc8000f8ec0ff */
[----:B------:R-:W-:-:S11]  /*04d0*/  UISETP.NE.U32.AND UP3, UPT, UR4, 0x1, UPT ;  /* 0x000000010400788c */ /* 0x000fd6000bf65070 */
.L_x_8:
[----:B-12---:R-:W1:Y:S01]  /*04e0*/  SHFL.IDX PT, R2, R80, RZ, 0x1f ;  /* 0x00001fff50027589 */ /* 0x006e6200000e0000 */
[----:B------:R-:W-:-:S04]  /*04f0*/  UISETP.NE.AND UP0, UPT, UR22, 0x2, UPT ;  /* 0x000000021600788c */ /* 0x000fc8000bf05270 */
[----:B------:R-:W-:Y:S01]  /*0500*/  USEL UR34, URZ, 0x1, UP0 ;  /* 0x00000001ff227887 */ /* 0x000fe20008000000 */
[----:B-1----:R-:W-:-:S13]  /*0510*/  ISETP.NE.AND P0, PT, R2, RZ, PT ;  /* 0x000000ff0200720c */ /* 0x002fda0003f05270 */
[----:B------:R-:W-:Y:S05]  /*0520*/  @P0 BRA `(.L_x_9) ;  /* 0x0000000000ac0947 */ /* 0x000fea0003800000 */
[----:B------:R-:W-:Y:S01]  /*0530*/  ELECT P0, URZ, PT ;  /* 0x0000000000ff782f */ /* 0x000fe20003800000 */
[----:B------:R-:W-:-:S12]  /*0540*/  BSSY.RECONVERGENT B0, `(.L_x_9) ;  /* 0x0000029000007945 */ /* 0x000fd80003800200 */
[----:B------:R-:W-:Y:S05]  /*0550*/  @!P0 BRA `(.L_x_10) ;  /* 0x00000000009c8947 */ /* 0x000fea0003800000 */
[----:B------:R-:W1:Y:S01]  /*0560*/  S2UR UR4, SR_CgaCtaId ;  /* 0x00000000000479c3 */ /* 0x000e620000008800 */
[----:B------:R-:W-:Y:S01]  /*0570*/  UMOV UR5, 0x400 ;  /* 0x0000040000057882 */ /* 0x000fe20000000000 */
[----:B------:R-:W-:Y:S01]  /*0580*/  UMOV UR8, 0x1 ;  /* 0x0000000100087882 */ /* 0x000fe20000000000 */
[----:B------:R-:W-:Y:S01]  /*0590*/  UMOV UR6, 0x2 ;  /* 0x0000000200067882 */ /* 0x000fe20000000000 */
[----:B------:R-:W-:-:S04]  /*05a0*/  UIADD3 UR8, UPT, UPT, -UR8, 0x100000, URZ ;  /* 0x0010000008087890 */ /* 0x000fc8000fffe1ff */
[----:B------:R-:W-:Y:S02]  /*05b0*/  USHF.L.U32 UR9, UR8, 0xb, URZ ;  /* 0x0000000b08097899 */ /* 0x000fe400080006ff */
[----:B------:R-:W-:Y:S02]  /*05c0*/  USHF.L.U32 UR8, UR8, 0x1, URZ ;  /* 0x0000000108087899 */ /* 0x000fe400080006ff */
[----:B------:R-:W-:-:S04]  /*05d0*/  UIADD3 UR6, UPT, UPT, -UR6, 0x100000, URZ ;  /* 0x0010000006067890 */ /* 0x000fc8000fffe1ff */
[----:B------:R-:W-:Y:S02]  /*05e0*/  USHF.L.U32 UR7, UR6, 0xb, URZ ;  /* 0x0000000b06077899 */ /* 0x000fe400080006ff */
[----:B------:R-:W-:Y:S02]  /*05f0*/  USHF.L.U32 UR6, UR6, 0x1, URZ ;  /* 0x0000000106067899 */ /* 0x000fe400080006ff */
[----:B-1----:R-:W-:Y:S01]  /*0600*/  ULEA UR4, UR4, UR5, 0x18 ;  /* 0x0000000504047291 */ /* 0x002fe2000f8ec0ff */
[----:B------:R-:W1:Y:S11]  /*0610*/  FENCE.VIEW.ASYNC.S ;  /* 0x00000000000073c6 */ /* 0x000e760000000000 */
[----:B-1----:R1:W2:Y:S01]  /*0620*/  SYNCS.EXCH.64 URZ, [UR4], UR8 ;  /* 0x0000000804ff75b2 */ /* 0x0022a20008000100 */
[----:B------:R1:W3:Y:S01]  /*0630*/  SYNCS.EXCH.64 URZ, [UR4+0x68], UR6 ;  /* 0x0000680604ff75b2 */ /* 0x0002e20008000100 */
[----:B------:R1:W4:Y:S01]  /*0640*/  SYNCS.EXCH.64 URZ, [UR4+0x8], UR8 ;  /* 0x0000080804ff75b2 */ /* 0x0003220008000100 */
[----:B------:R1:W1:Y:S01]  /*0650*/  SYNCS.EXCH.64 URZ, [UR4+0x70], UR6 ;  /* 0x0000700604ff75b2 */ /* 0x0002620008000100 */
        /* <DEDUP_REMOVED lines=22> */
[----:B--234-:R-:W-:Y:S01]  /*07c0*/  NOP ;  /* 0x0000000000007918 */ /* 0x01cfe20000000000 */
.L_x_10:
[----:B-1----:R-:W-:Y:S05]  /*07d0*/  BSYNC.RECONVERGENT B0 ;  /* 0x0000000000007941 */ /* 0x002fea0003800200 */
.L_x_9:
[----:B------:R-:W1:Y:S01]  /*07e0*/  SHFL.IDX PT, R2, R80, RZ, 0x1f ;  /* 0x00001fff50027589 */ /* 0x000e6200000e0000 */
[----:B------:R-:W-:Y:S01]  /*07f0*/  NOP ;  /* 0x0000000000007918 */ /* 0x000fe20000000000 */
[----:B-1----:R-:W-:-:S13]  /*0800*/  ISETP.NE.AND P0, PT, R2, 0x1, PT ;  /* 0x000000010200780c */ /* 0x002fda0003f05270 */
[----:B------:R-:W-:Y:S05]  /*0810*/  @P0 BRA `(.L_x_11) ;  /* 0x0000000000400947 */ /* 0x000fea0003800000 */
        /* <DEDUP_REMOVED lines=9> */
[----:B------:R-:W-:Y:S01]  /*08b0*/  USHF.L.U32 UR6, UR6, 0x1, URZ ;  /* 0x0000000106067899 */ /* 0x000fe200080006ff */
[----:B------:R-:W-:Y:S01]  /*08c0*/  ELECT P0, URZ, PT ;  /* 0x0000000000ff782f */ /* 0x000fe20003800000 */
[----:B-1----:R-:W-:Y:S01]  /*08d0*/  ULEA UR4, UR4, UR5, 0x18 ;  /* 0x0000000504047291 */ /* 0x002fe2000f8ec0ff */
[----:B------:R-:W1:Y:S11]  /*08e0*/  FENCE.VIEW.ASYNC.S ;  /* 0x00000000000073c6 */ /* 0x000e760000000000 */
[----:B-1----:R1:W2:Y:S01]  /*08f0*/  SYNCS.EXCH.64 URZ, [UR4+0xd0], UR8 ;  /* 0x0000d00804ff75b2 */ /* 0x0022a20008000100 */
[----:B------:R1:W3:Y:S01]  /*0900*/  SYNCS.EXCH.64 URZ, [UR4+0xd8], UR6 ;  /* 0x0000d80604ff75b2 */ /* 0x0002e20008000100 */
[----:B------:R-:W-:Y:S01]  /*0910*/  NOP ;  /* 0x0000000000007918 */ /* 0x000fe20000000000 */
.L_x_11:
[----:B------:R-:W4:Y:S01]  /*0920*/  SHFL.IDX PT, R2, R80, RZ, 0x1f ;  /* 0x00001fff50027589 */ /* 0x000f2200000e0000 */
[----:B------:R-:W-:Y:S01]  /*0930*/  NOP ;  /* 0x0000000000007918 */ /* 0x000fe20000000000 */
[----:B----4-:R-:W-:-:S13]  /*0940*/  ISETP.NE.AND P0, PT, R2, 0x3, PT ;  /* 0x000000030200780c */ /* 0x010fda0003f05270 */
[----:B------:R-:W-:Y:S05]  /*0950*/  @P0 BRA `(.L_x_12) ;  /* 0x0000000000300947 */ /* 0x000fea0003800000 */
[----:B-1----:R-:W1:Y:S01]  /*0960*/  S2UR UR6, SR_CgaCtaId ;  /* 0x00000000000679c3 */ /* 0x002e620000008800 */
[----:B------:R-:W-:Y:S01]  /*0970*/  UMOV UR4, 0x400 ;  /* 0x0000040000047882 */ /* 0x000fe20000000000 */
[----:B------:R-:W-:Y:S01]  /*0980*/  UMOV UR5, 0x20 ;  /* 0x0000002000057882 */ /* 0x000fe20000000000 */
[----:B------:R-:W-:Y:S01]  /*0990*/  ELECT P0, URZ, PT ;  /* 0x0000000000ff782f */ /* 0x000fe20003800000 */
[----:B-1----:R-:W-:Y:S02]  /*09a0*/  ULEA UR6, UR6, UR4, 0x18 ;  /* 0x0000000406067291 */ /* 0x002fe4000f8ec0ff */
[----:B------:R-:W-:-:S04]  /*09b0*/  UIADD3 UR4, UPT, UPT, -UR5, 0x100000, URZ ;  /* 0x0010000005047890 */ /* 0x000fc8000fffe1ff */
[----:B------:R-:W-:Y:S02]  /*09c0*/  USHF.L.U32 UR5, UR4, 0xb, URZ ;  /* 0x0000000b04057899 */ /* 0x000fe400080006ff */
[----:B------:R-:W-:Y:S01]  /*09d0*/  USHF.L.U32 UR4, UR4, 0x1, URZ ;  /* 0x0000000104047899 */ /* 0x000fe200080006ff */
[----:B------:R-:W1:Y:S11]  /*09e0*/  FENCE.VIEW.ASYNC.S ;  /* 0x00000000000073c6 */ /* 0x000e760000000000 */
[----:B-1----:R4:W1:Y:S01]  /*09f0*/  SYNCS.EXCH.64 URZ, [UR6+0xe0], UR4 ;  /* 0x0000e00406ff75b2 */ /* 0x0028620008000100 */
[----:B------:R4:W1:Y:S02]  /*0a00*/  SYNCS.EXCH.64 URZ, [UR6+0xe8], UR4 ;  /* 0x0000e80406ff75b2 */ /* 0x0008640008000100 */
[----:B----4-:R-:W-:Y:S01]  /*0a10*/  NOP ;  /* 0x0000000000007918 */ /* 0x010fe20000000000 */
.L_x_12:
[----:B------:R-:W4:Y:S01]  /*0a20*/  SHFL.IDX PT, R2, R80, RZ, 0x1f ;  /* 0x00001fff50027589 */ /* 0x000f2200000e0000 */
[----:B------:R-:W-:Y:S01]  /*0a30*/  NOP ;  /* 0x0000000000007918 */ /* 0x000fe20000000000 */
[----:B----4-:R-:W-:-:S13]  /*0a40*/  ISETP.NE.AND P0, PT, R2, 0x4, PT ;  /* 0x000000040200780c */ /* 0x010fda0003f05270 */
[----:B------:R-:W-:Y:S05]  /*0a50*/  @P0 BRA `(.L_x_13) ;  /* 0x00000000004c0947 */ /* 0x000fea0003800000 */
[----:B-1----:R-:W1:Y:S01]  /*0a60*/  S2UR UR6, SR_CgaCtaId ;  /* 0x00000000000679c3 */ /* 0x002e620000008800 */
[----:B------:R-:W-:Y:S01]  /*0a70*/  UMOV UR4, 0x1e0 ;  /* 0x000001e000047882 */ /* 0x000fe20000000000 */
[----:B------:R-:W-:Y:S01]  /*0a80*/  UMOV UR5, 0x400 ;  /* 0x0000040000057882 */ /* 0x000fe20000000000 */
[----:B------:R-:W-:Y:S01]  /*0a90*/  USEL UR4, UR4, 0x1a0, UP3 ;  /* 0x000001a004047887 */ /* 0x000fe20009800000 */
[----:B------:R-:W-:Y:S01]  /*0aa0*/  UMOV UR8, 0x1 ;  /* 0x0000000100087882 */ /* 0x000fe20000000000 */
[----:B------:R-:W-:Y:S01]  /*0ab0*/  ELECT P0, URZ, PT ;  /* 0x0000000000ff782f */ /* 0x000fe20003800000 */
[----:B------:R-:W-:-:S04]  /*0ac0*/  UIADD3 UR8, UPT, UPT, -UR8, 0x100000, URZ ;  /* 0x0010000008087890 */ /* 0x000fc8000fffe1ff */
[----:B------:R-:W-:Y:S02]  /*0ad0*/  USHF.L.U32 UR9, UR8, 0xb, URZ ;  /* 0x0000000b08097899 */ /* 0x000fe400080006ff */
[----:B------:R-:W-:Y:S02]  /*0ae0*/  USHF.L.U32 UR8, UR8, 0x1, URZ ;  /* 0x0000000108087899 */ /* 0x000fe400080006ff */
[----:B-1----:R-:W-:Y:S02]  /*0af0*/  ULEA UR6, UR6, UR5, 0x18 ;  /* 0x0000000506067291 */ /* 0x002fe4000f8ec0ff */
[----:B------:R-:W-:-:S04]  /*0b00*/  UIADD3 UR4, UPT, UPT, -UR4, 0x100000, URZ ;  /* 0x0010000004047890 */ /* 0x000fc8000fffe1ff */
[----:B------:R-:W-:Y:S02]  /*0b10*/  USHF.L.U32 UR5, UR4, 0xb, URZ ;  /* 0x0000000b04057899 */ /* 0x000fe400080006ff */
[----:B------:R-:W-:Y:S01]  /*0b20*/  USHF.L.U32 UR4, UR4, 0x1, URZ ;  /* 0x0000000104047899 */ /* 0x000fe200080006ff */
[----:B------:R-:W1:Y:S03]  /*0b30*/  FENCE.VIEW.ASYNC.S ;  /* 0x00000000000073c6 */ /* 0x000e660000000000 */
[----:B-1----:R4:W1:Y:S08]  /*0b40*/  SYNCS.EXCH.64 URZ, [UR6+0xf0], UR8 ;  /* 0x0000f00806ff75b2 */ /* 0x0028700008000100 */
[----:B------:R4:W1:Y:S01]  /*0b50*/  SYNCS.EXCH.64 URZ, [UR6+0x100], UR4 ;  /* 0x0001000406ff75b2 */ /* 0x0008620008000100 */
[----:B------:R4:W1:Y:S01]  /*0b60*/  SYNCS.EXCH.64 URZ, [UR6+0xf8], UR8 ;  /* 0x0000f80806ff75b2 */ /* 0x0008620008000100 */
[----:B------:R4:W1:Y:S02]  /*0b70*/  SYNCS.EXCH.64 URZ, [UR6+0x108], UR4 ;  /* 0x0001080406ff75b2 */ /* 0x0008640008000100 */
[----:B----4-:R-:W-:Y:S01]  /*0b80*/  NOP ;  /* 0x0000000000007918 */ /* 0x010fe20000000000 */
.L_x_13:
[----:B------:R-:W4:Y:S01]  /*0b90*/  SHFL.IDX PT, R2, R80, RZ, 0x1f ;  /* 0x00001fff50027589 */ /* 0x000f2200000e0000 */
[----:B------:R-:W-:Y:S01]  /*0ba0*/  NOP ;  /* 0x0000000000007918 */ /* 0x000fe20000000000 */
[----:B----4-:R-:W-:-:S13]  /*0bb0*/  ISETP.NE.AND P0, PT, R2, 0x5, PT ;  /* 0x000000050200780c */ /* 0x010fda0003f05270 */
[----:B------:R-:W-:Y:S05]  /*0bc0*/  @P0 BRA `(.L_x_14) ;  /* 0x0000000000580947 */ /* 0x000fea0003800000 */
[----:B-1----:R-:W1:Y:S01]  /*0bd0*/  S2UR UR4, SR_CgaCtaId ;  /* 0x00000000000479c3 */ /* 0x002e620000008800 */
        /* <DEDUP_REMOVED lines=12> */
[----:B-1----:R4:W1:Y:S01]  /*0ca0*/  SYNCS.EXCH.64 URZ, [UR4+0x110], UR8 ;  /* 0x0001100804ff75b2 */ /* 0x0028620008000100 */
[----:B------:R4:W1:Y:S01]  /*0cb0*/  SYNCS.EXCH.64 URZ, [UR4+0x130], UR6 ;  /* 0x0001300604ff75b2 */ /* 0x0008620008000100 */
[----:B------:R4:W1:Y:S01]  /*0cc0*/  SYNCS.EXCH.64 URZ, [UR4+0x118], UR8 ;  /* 0x0001180804ff75b2 */ /* 0x0008620008000100 */
[----:B------:R4:W1:Y:S01]  /*0cd0*/  SYNCS.EXCH.64 URZ, [UR4+0x138], UR6 ;  /* 0x0001380604ff75b2 */ /* 0x0008620008000100 */
[----:B------:R4:W1:Y:S01]  /*0ce0*/  SYNCS.EXCH.64 URZ, [UR4+0x120], UR8 ;  /* 0x0001200804ff75b2 */ /* 0x0008620008000100 */
[----:B------:R4:W1:Y:S01]  /*0cf0*/  SYNCS.EXCH.64 URZ, [UR4+0x140], UR6 ;  /* 0x0001400604ff75b2 */ /* 0x0008620008000100 */
[----:B------:R4:W1:Y:S01]  /*0d00*/  SYNCS.EXCH.64 URZ, [UR4+0x128], UR8 ;  /* 0x0001280804ff75b2 */ /* 0x0008620008000100 */
[----:B------:R4:W1:Y:S02]  /*0d10*/  SYNCS.EXCH.64 URZ, [UR4+0x148], UR6 ;  /* 0x0001480604ff75b2 */ /* 0x0008640008000100 */
[----:B----4-:R-:W-:Y:S01]  /*0d20*/  NOP ;  /* 0x0000000000007918 */ /* 0x010fe20000000000 */
.L_x_14:
[----:B------:R-:W4:Y:S01]  /*0d30*/  SHFL.IDX PT, R2, R80, RZ, 0x1f ;  /* 0x00001fff50027589 */ /* 0x000f2200000e0000 */
[----:B------:R-:W1:Y:S01]  /*0d40*/  S2UR UR48, SR_CgaCtaId ;  /* 0x00000000003079c3 */ /* 0x000e620000008800 */
[----:B------:R-:W-:Y:S01]  /*0d50*/  NOP ;  /* 0x0000000000007918 */ /* 0x000fe20000000000 */
[----:B----4-:R-:W-:-:S13]  /*0d60*/  ISETP.NE.AND P0, PT, R2, 0x3, PT ;  /* 0x000000030200780c */ /* 0x010fda0003f05270 */
[----:B-1----:R-:W-:Y:S05]  /*0d70*/  @P0 BRA `(.L_x_15) ;  /* 0x0000000000340947 */ /* 0x002fea0003800000 */
[----:B------:R-:W-:Y:S01]  /*0d80*/  UMOV UR4, 0x400 ;  /* 0x0000040000047882 */ /* 0x000fe20000000000 */
[----:B------:R-:W-:Y:S01]  /*0d90*/  UMOV UR6, 0x20 ;  /* 0x0000002000067882 */ /* 0x000fe20000000000 */
[----:B------:R-:W-:Y:S02]  /*0da0*/  ULEA UR4, UR48, UR4, 0x18 ;  /* 0x0000000430047291 */ /* 0x000fe4000f8ec0ff */
[----:B------:R-:W-:-:S04]  /*0db0*/  UIADD3 UR6, UPT, UPT, -UR6, 0x100000, URZ ;  /* 0x0010000006067890 */ /* 0x000fc8000fffe1ff */
[----:B------:R-:W-:Y:S02]  /*0dc0*/  USHF.L.U32 UR7, UR6, 0xb, URZ ;  /* 0x0000000b06077899 */ /* 0x000fe400080006ff */
[----:B------:R-:W-:Y:S01]  /*0dd0*/  USHF.L.U32 UR6, UR6, 0x1, URZ ;  /* 0x0000000106067899 */ /* 0x000fe200080006ff */
[----:B------:R-:W-:Y:S01]  /*0de0*/  ELECT P0, URZ, PT ;  /* 0x0000000000ff782f */ /* 0x000fe20003800000 */
[----:B------:R-:W1:Y:S10]  /*0df0*/  FENCE.VIEW.ASYNC.S ;  /* 0x00000000000073c6 */ /* 0x000e740000000000 */
[----:B-1----:R1:W4:Y:S01]  /*0e00*/  SYNCS.EXCH.64 URZ, [UR4+0x150], UR6 ;  /* 0x0001500604ff75b2 */ /* 0x0023220008000100 */
[----:B------:R1:W1:Y:S01]  /*0e10*/  SYNCS.EXCH.64 URZ, [UR4+0x160], UR6 ;  /* 0x0001600604ff75b2 */ /* 0x0002620008000100 */
[----:B------:R1:W1:Y:S01]  /*0e20*/  SYNCS.EXCH.64 URZ, [UR4+0x158], UR6 ;  /* 0x0001580604ff75b2 */ /* 0x0002620008000100 */
[----:B------:R1:W1:Y:S01]  /*0e30*/  SYNCS.EXCH.64 URZ, [UR4+0x168], UR6 ;  /* 0x0001680604ff75b2 */ /* 0x0002620008000100 */
[----:B------:R-:W-:Y:S01]  /*0e40*/  NOP ;  /* 0x0000000000007918 */ /* 0x000fe20000000000 */
.L_x_15:
[----:B-1----:R-:W1:Y:S01]  /*0e50*/  LDCU UR4, c[0x0][0x36c] ;  /* 0x00006d80ff0477ac */ /* 0x002e620008000800 */
[----:B------:R-:W-:Y:S01]  /*0e60*/  ISETP.NE.OR P3, PT, R0, 0x2, !P3 ;  /* 0x000000020000780c */ /* 0x000fe20005f65670 */
[----:B------:R-:W-:Y:S01]  /*0e70*/  NOP ;  /* 0x0000000000007918 */ /* 0x000fe20000000000 */
[----:B------:R-:W-:Y:S01]  /*0e80*/  LOP3.LUT R0, R76, 0x1f, RZ, 0xc0, !PT ;  /* 0x0000001f4c007812 */ /* 0x000fe200078ec0ff */
[----:B------:R-:W-:Y:S02]  /*0e90*/  UISETP.NE.AND UP4, UPT, UR22, URZ, UPT ;  /* 0x000000ff1600728c */ /* 0x000fe4000bf85270 */
[----:B-1----:R-:W-:-:S09]  /*0ea0*/  UISETP.EQ.U32.AND UP5, UPT, UR4, 0x1, UPT ;  /* 0x000000010400788c */ /* 0x002fd2000bfa2070 */
[----:B------:R-:W-:Y:S05]  /*0eb0*/  BRA.U !UP5, `(.L_x_16) ;  /* 0x000000010d087547 */ /* 0x000fea000b800000 */
[----:B--234-:R-:W-:Y:S01]  /*0ec0*/  UCGABAR_ARV ;  /* 0x00000000000079c7 */ /* 0x01cfe20008000000 */
[----:B------:R-:W-:Y:S05]  /*0ed0*/  BRA `(.L_x_17) ;  /* 0x0000000000047947 */ /* 0x000fea0003800000 */
.L_x_16:
[----:B--234-:R-:W-:Y:S01]  /*0ee0*/  NOP ;  /* 0x0000000000007918 */ /* 0x01cfe20000000000 */
.L_x_17:
[----:B------:R-:W1:Y:S01]  /*0ef0*/  S2UR UR7, SR_CTAID.X ;  /* 0x00000000000779c3 */ /* 0x000e620000002500 */
[----:B------:R-:W-:-:S05]  /*0f00*/  CS2R.32 R3, SR_CgaSize ;  /* 0x0000000000037805 */ /* 0x000fca0000008a00 */
[----:B------:R-:W-:-:S05]  /*0f10*/  IMAD R3, R3, -0xa0, RZ ;  /* 0xffffff6003037824 */ /* 0x000fca00078e02ff */
[----:B------:R-:W-:-:S14]  /*0f20*/  R2UR UR5, R3 ;  /* 0x00000000030572ca */ /* 0x000fdc00000e0000 */
[----:B------:R-:W2:Y:S01]  /*0f30*/  LDCU UR5, c[0x0][UR5+0x2b0] ;  /* 0x00005600050577ac */ /* 0x000ea20008000800 */
[----:B------:R-:W-:-:S05]  /*0f40*/  CS2R.32 R3, SR_CgaSize ;  /* 0x0000000000037805 */ /* 0x000fca0000008a00 */
[----:B------:R-:W-:-:S05]  /*0f50*/  IMAD R3, R3, -0xa0, RZ ;  /* 0xffffff6003037824 */ /* 0x000fca00078e02ff */
[----:B------:R-:W-:-:S14]  /*0f60*/  R2UR UR4, R3 ;  /* 0x00000000030472ca */ /* 0x000fdc00000e0000 */
[----:B------:R-:W3:Y:S01]  /*0f70*/  LDCU UR4, c[0x0][UR4+0x2b4] ;  /* 0x00005680040477ac */ /* 0x000ee20008000800 */
[----:B------:R-:W4:Y:S01]  /*0f80*/  S2UR UR8, SR_CTAID.Y ;  /* 0x00000000000879c3 */ /* 0x000f220000002600 */
[----:B------:R-:W3:Y:S01]  /*0f90*/  LDCU UR23, c[0x0][0xb24] ;  /* 0x00016480ff1777ac */ /* 0x000ee20008000800 */
[----:B------:R-:W-:-:S05]  /*0fa0*/  CS2R.32 R3, SR_CgaSize ;  /* 0x0000000000037805 */ /* 0x000fca0000008a00 */
[----:B------:R-:W-:-:S05]  /*0fb0*/  IMAD R3, R3, -0xa0, RZ ;  /* 0xffffff6003037824 */ /* 0x000fca00078e02ff */
[----:B------:R-:W-:-:S14]  /*0fc0*/  R2UR UR60, R3 ;  /* 0x00000000033c72ca */ /* 0x000fdc00000e0000 */
[----:B------:R-:W3:Y:S01]  /*0fd0*/  LDCU UR60, c[0x0][UR60+0x2a0] ;  /* 0x000054003c3c77ac */ /* 0x000ee20008000800 */
[----:B------:R-:W1:Y:S01]  /*0fe0*/  S2UR UR36, SR_CTAID.Z ;  /* 0x00000000002479c3 */ /* 0x000e620000002700 */
[----:B------:R-:W-:-:S05]  /*0ff0*/  CS2R.32 R3, SR_CgaSize ;  /* 0x0000000000037805 */ /* 0x000fca0000008a00 */
[----:B------:R-:W-:-:S05]  /*1000*/  IMAD R3, R3, -0xa0, RZ ;  /* 0xffffff6003037824 */ /* 0x000fca00078e02ff */
[----:B------:R-:W-:-:S14]  /*1010*/  R2UR UR57, R3 ;  /* 0x00000000033972ca */ /* 0x000fdc00000e0000 */
[----:B------:R-:W3:Y:S01]  /*1020*/  LDCU UR57, c[0x0][UR57+0x2a4] ;  /* 0x00005480393977ac */ /* 0x000ee20008000800 */
[----:B------:R-:W3:Y:S01]  /*1030*/  LDCU UR40, c[0x0][0xb24] ;  /* 0x00016480ff2877ac */ /* 0x000ee20008000800 */
[----:B-1----:R-:W-:Y:S01]  /*1040*/  I2FP.F32.U32 R3, UR7 ;  /* 0x0000000700037c45 */ /* 0x002fe20008201000 */
[----:B------:R-:W1:Y:S04]  /*1050*/  LDCU UR26, c[0x0][0xb30] ;  /* 0x00016600ff1a77ac */ /* 0x000e680008000800 */
[----:B--2---:R-:W-:Y:S01]  /*1060*/  FMUL R3, R3, UR5 ;  /* 0x0000000503037c20 */ /* 0x004fe20008400000 */
[----:B------:R-:W-:Y:S01]  /*1070*/  USHF.L.U32 UR24, UR48, 0xc, URZ ;  /* 0x0000000c30187899 */ /* 0x000fe200080006ff */
[----:B----4-:R-:W-:Y:S01]  /*1080*/  I2FP.F32.U32 R2, UR8 ;  /* 0x0000000800027c45 */ /* 0x010fe20008201000 */
[----:B---3--:R-:W-:-:S03]  /*1090*/  UISETP.GE.AND UP2, UPT, UR23, 0x1, UPT ;  /* 0x000000011700788c */ /* 0x008fc6000bf46270 */
[----:B------:R-:W2:Y:S01]  /*10a0*/  F2I.U32.TRUNC.NTZ R3, R3 ;  /* 0x0000000300037305 */ /* 0x000ea2000020f000 */
[----:B------:R-:W-:Y:S01]  /*10b0*/  UMOV UR46, UR7 ;  /* 0x00000007002e7c82 */ /* 0x000fe20008000000 */
[----:B------:R-:W-:Y:S01]  /*10c0*/  FMUL R2, R2, UR4 ;  /* 0x0000000402027c20 */ /* 0x000fe20008400000 */
[----:B------:R-:W-:-:S05]  /*10d0*/  UMOV UR45, UR8 ;  /* 0x00000008002d7c82 */ /* 0x000fca0008000000 */
[----:B------:R-:W3:Y:S01]  /*10e0*/  F2I.U32.TRUNC.NTZ R2, R2 ;  /* 0x0000000200027305 */ /* 0x000ee2000020f000 */
[----:B--2---:R-:W-:Y:S02]  /*10f0*/  R2UR UR4, R3 ;  /* 0x00000000030472ca */ /* 0x004fe400000e0000 */
[----:B---3--:R-:W-:Y:S02]  /*1100*/  R2UR UR6, R2 ;  /* 0x00000000020672ca */ /* 0x008fe400000e0000 */
[----:B------:R-:W-:-:S09]  /*1110*/  PRMT R2, RZ, 0x7610, R2 ;  /* 0x00007610ff027816 */ /* 0x000fd20000000002 */
[----:B------:R-:W-:-:S04]  /*1120*/  UIADD3 UR5, UPT, UPT, -UR4, URZ, URZ ;  /* 0x000000ff04057290 */ /* 0x000fc8000fffe1ff */
[----:B------:R-:W-:Y:S02]  /*1130*/  UIMAD UR60, UR60, UR5, UR7 ;  /* 0x000000053c3c72a4 */ /* 0x000fe4000f8e0207 */
[----:B------:R-:W-:-:S04]  /*1140*/  UIADD3 UR4, UPT, UPT, -UR6, URZ, URZ ;  /* 0x000000ff06047290 */ /* 0x000fc8000fffe1ff */
[----:B------:R-:W-:Y:S01]  /*1150*/  UIMAD UR57, UR57, UR4, UR8 ;  /* 0x00000004393972a4 */ /* 0x000fe2000f8e0208 */
[----:B-1----:R-:W-:Y:S11]  /*1160*/  BRA.U UP4, `(.L_x_18) ;  /* 0x0000000104247547 */ /* 0x002ff6000b800000 */
[----:B------:R-:W-:Y:S02]  /*1170*/  UISETP.NE.AND UP0, UPT, UR57, URZ, UPT ;  /* 0x000000ff3900728c */ /* 0x000fe4000bf05270 */
[----:B------:R-:W-:Y:S02]  /*1180*/  UISETP.NE.AND UP1, UPT, UR57, 0x1, UPT ;  /* 0x000000013900788c */ /* 0x000fe4000bf25270 */
[----:B------:R-:W-:Y:S02]  /*1190*/  UISETP.EQ.OR UP0, UPT, UR60, URZ, !UP0 ;  /* 0x000000ff3c00728c */ /* 0x000fe4000c702670 */
[----:B------:R-:W-:Y:S02]  /*11a0*/  USEL UR4, URZ, 0x2, UP1 ;  /* 0x00000002ff047887 */ /* 0x000fe40008800000 */
[----:B------:R-:W-:Y:S02]  /*11b0*/  USEL UR5, URZ, 0x1, !UP0 ;  /* 0x00000001ff057887 */ /* 0x000fe4000c000000 */
[----:B------:R-:W-:-:S04]  /*11c0*/  UISETP.NE.AND UP0, UPT, UR60, URZ, UPT ;  /* 0x000000ff3c00728c */ /* 0x000fc8000bf05270 */
[----:B------:R-:W-:-:S04]  /*11d0*/  USEL UR4, UR4, 0x2, UP0 ;  /* 0x0000000204047887 */ /* 0x000fc80008000000 */
[----:B------:R-:W-:-:S06]  /*11e0*/  UIADD3 UR4, UPT, UPT, UR5, UR4, URZ ;  /* 0x0000000405047290 */ /* 0x000fcc000fffe0ff */
[----:B------:R-:W-:Y:S02]  /*11f0*/  MOV R2, UR4 ;  /* 0x0000000400027c02 */ /* 0x000fe40008000f00 */
.L_x_18:
[----:B------:R-:W-:Y:S05]  /*1200*/  BRA.U !UP2, `(.L_x_19) ;  /* 0x000000010ad47547 */ /* 0x000fea000b800000 */
[----:B------:R-:W1:Y:S01]  /*1210*/  LDCU.128 UR12, c[0x0][0xb10] ;  /* 0x00016200ff0c77ac */ /* 0x000e620008000c00 */
[----:B------:R-:W2:Y:S01]  /*1220*/  LDCU UR6, c[0x0][0x370] ;  /* 0x00006e00ff0677ac */ /* 0x000ea20008000800 */
[----:B------:R-:W3:Y:S01]  /*1230*/  LDCU UR5, c[0x0][0x374] ;  /* 0x00006e80ff0577ac */ /* 0x000ee20008000800 */
[----:B------:R-:W4:Y:S01]  /*1240*/  LDCU UR25, c[0x0][0xb0c] ;  /* 0x00016180ff1977ac */ /* 0x000f220008000800 */
[----:B------:R-:W4:Y:S01]  /*1250*/  LDCU UR4, c[0x0][0xb20] ;  /* 0x00016400ff0477ac */ /* 0x000f220008000800 */
[----:B------:R-:W4:Y:S01]  /*1260*/  LDCU.64 UR8, c[0x0][0xb28] ;  /* 0x00016500ff0877ac */ /* 0x000f220008000a00 */
[----:B-1----:R-:W-:Y:S02]  /*1270*/  UISETP.NE.AND UP0, UPT, UR14, 0x1, UPT ;  /* 0x000000010e00788c */ /* 0x002fe4000bf05270 */
[----:B---3--:R-:W-:Y:S02]  /*1280*/  UIMAD.WIDE.U32 UR10, UR5, UR15, URZ ;  /* 0x0000000f050a72a5 */ /* 0x008fe4000f8e00ff */
[----:B--2---:R-:W-:-:S02]  /*1290*/  UIMAD.WIDE.U32 UR18, UR6, UR12, URZ ;  /* 0x0000000c061272a5 */ /* 0x004fc4000f8e00ff */
[----:B----4-:R-:W-:Y:S02]  /*12a0*/  UISETP.NE.AND UP1, UPT, UR25, 0x1, UPT ;  /* 0x000000011900788c */ /* 0x010fe4000bf25270 */
[----:B------:R-:W-:Y:S01]  /*12b0*/  UISETP.NE.AND UP2, UPT, UR23, 0x1, UPT ;  /* 0x000000011700788c */ /* 0x000fe2000bf45270 */
[----:B------:R-:W-:Y:S02]  /*12c0*/  UMOV UR10, UR11 ;  /* 0x0000000b000a7c82 */ /* 0x000fe40008000000 */
[----:B------:R-:W-:Y:S01]  /*12d0*/  UMOV UR18, UR19 ;  /* 0x0000001300127c82 */ /* 0x000fe20008000000 */
[----:B------:R-:W-:Y:S02]  /*12e0*/  @UP0 USHF.R.U32.HI UR5, URZ, UR4, UR10 ;  /* 0x00000004ff050299 */ /* 0x000fe4000801160a */
[----:B------:R-:W-:Y:S02]  /*12f0*/  UIMAD.WIDE.U32 UR20, UR45, UR15, URZ ;  /* 0x0000000f2d1472a5 */ /* 0x000fe4000f8e00ff */
[----:B------:R-:W-:-:S02]  /*1300*/  UIMAD.WIDE.U32 UR10, UR5, UR8, URZ ;  /* 0x00000008050a72a5 */ /* 0x000fc4000f8e00ff */
[----:B------:R-:W-:Y:S02]  /*1310*/  @UP1 USHF.R.U32.HI UR6, URZ, UR13, UR18 ;  /* 0x0000000dff061299 */ /* 0x000fe40008011612 */
[----:B------:R-:W-:Y:S02]  /*1320*/  UIMAD.WIDE.U32 UR16, UR46, UR12, URZ ;  /* 0x0000000c2e1072a5 */ /* 0x000fe4000f8e00ff */
[----:B------:R-:W-:Y:S01]  /*1330*/  UIMAD.WIDE.U32 UR18, UR6, UR8, URZ ;  /* 0x00000008061272a5 */ /* 0x000fe2000f8e00ff */
[----:B------:R-:W-:Y:S01]  /*1340*/  UMOV UR20, UR21 ;  /* 0x0000001500147c82 */ /* 0x000fe20008000000 */
[----:B------:R-:W-:Y:S01]  /*1350*/  UMOV UR10, UR11 ;  /* 0x0000000b000a7c82 */ /* 0x000fe20008000000 */
[----:B------:R-:W-:Y:S02]  /*1360*/  USHF.R.U32.HI UR20, URZ, UR4, UR20 ;  /* 0x00000004ff147299 */ /* 0x000fe40008011614 */
[----:B------:R-:W-:Y:S02]  /*1370*/  @UP2 USHF.R.U32.HI UR5, URZ, UR9, UR10 ;  /* 0x00000009ff052299 */ /* 0x000fe4000801160a */
[----:B------:R-:W-:Y:S01]  /*1380*/  UMOV UR7, UR19 ;  /* 0x0000001300077c82 */ /* 0x000fe20008000000 */
[----:B------:R-:W-:Y:S01]  /*1390*/  UMOV UR16, UR17 ;  /* 0x0000001100107c82 */ /* 0x000fe20008000000 */
[----:B------:R-:W-:-:S02]  /*13a0*/  @UP2 USHF.R.U32.HI UR6, URZ, UR9, UR7 ;  /* 0x00000009ff062299 */ /* 0x000fc40008011607 */
[----:B------:R-:W-:Y:S02]  /*13b0*/  USHF.R.U32.HI UR13, URZ, UR13, UR16 ;  /* 0x0000000dff0d7299 */ /* 0x000fe40008011610 */
[----:B------:R-:W-:Y:S02]  /*13c0*/  USEL UR4, UR45, UR20, !UP0 ;  /* 0x000000142d047287 */ /* 0x000fe4000c000000 */
[----:B------:R-:W-:Y:S02]  /*13d0*/  UIMAD UR7, UR5, UR23, URZ ;  /* 0x00000017050772a4 */ /* 0x000fe4000f8e02ff */
[----:B------:R-:W-:Y:S02]  /*13e0*/  USEL UR5, UR46, UR13, !UP1 ;  /* 0x0000000d2e057287 */ /* 0x000fe4000c800000 */
[----:B------:R-:W-:Y:S02]  /*13f0*/  UIMAD UR12, UR6, UR23, URZ ;  /* 0x00000017060c72a4 */ /* 0x000fe4000f8e02ff */
[----:B------:R-:W-:-:S02]  /*1400*/  UISETP.GE.AND UP0, UPT, UR4, UR7, UPT ;  /* 0x000000070400728c */ /* 0x000fc4000bf06270 */
[----:B------:R-:W-:Y:S02]  /*1410*/  UIMAD.WIDE.U32 UR10, UR4, UR8, URZ ;  /* 0x00000008040a72a5 */ /* 0x000fe4000f8e00ff */
[----:B------:R-:W-:Y:S02]  /*1420*/  UISETP.GE.OR UP0, UPT, UR5, UR12, UP0 ;  /* 0x0000000c0500728c */ /* 0x000fe40008706670 */
[----:B------:R-:W-:Y:S02]  /*1430*/  UIMAD.WIDE.U32 UR12, UR5, UR8, URZ ;  /* 0x00000008050c72a5 */ /* 0x000fe4000f8e00ff */
[----:B------:R-:W-:Y:S01]  /*1440*/  UIADD3 UR10, UPT, UPT, -UR4, URZ, URZ ;  /* 0x000000ff040a7290 */ /* 0x000fe2000fffe1ff */
[----:B------:R-:W-:Y:S01]  /*1450*/  UMOV UR8, UR11 ;  /* 0x0000000b00087c82 */ /* 0x000fe20008000000 */
[----:B------:R-:W-:Y:S02]  /*1460*/  UIADD3 UR11, UPT, UPT, -UR5, URZ, URZ ;  /* 0x000000ff050b7290 */ /* 0x000fe4000fffe1ff */
[----:B------:R-:W-:-:S03]  /*1470*/  USHF.R.U32.HI UR8, URZ, UR9, UR8 ;  /* 0x00000009ff087299 */ /* 0x000fc60008011608 */
[----:B------:R-:W-:Y:S01]  /*1480*/  @!UP0 UMOV UR7, UR13 ;  /* 0x0000000d00078c82 */ /* 0x000fe20008000000 */
[----:B------:R-:W-:Y:S02]  /*1490*/  UIMAD UR45, UR14, UR10, UR45 ;  /* 0x0000000a0e2d72a4 */ /* 0x000fe4000f8e022d */
[----:B------:R-:W-:Y:S02]  /*14a0*/  USEL UR8, UR4, UR8, !UP2 ;  /* 0x0000000804087287 */ /* 0x000fe4000d000000 */
[----:B------:R-:W-:Y:S02]  /*14b0*/  @!UP0 USHF.R.U32.HI UR7, URZ, UR9, UR7 ;  /* 0x00000009ff078299 */ /* 0x000fe40008011607 */
[----:B------:R-:W-:Y:S02]  /*14c0*/  UIADD3 UR9, UPT, UPT, -UR8, URZ, URZ ;  /* 0x000000ff08097290 */ /* 0x000fe4000fffe1ff */
[----:B------:R-:W-:Y:S02]  /*14d0*/  @!UP0 USEL UR7, UR5, UR7, !UP2 ;  /* 0x0000000705078287 */ /* 0x000fe4000d000000 */
[----:B------:R-:W-:-:S02]  /*14e0*/  UIMAD UR9, UR23, UR9, UR4 ;  /* 0x00000009170972a4 */ /* 0x000fc4000f8e0204 */
[----:B------:R-:W-:Y:S02]  /*14f0*/  @!UP0 UIADD3 UR8, UPT, UPT, UR8, -UR7, URZ ;  /* 0x8000000708088290 */ /* 0x000fe4000fffe0ff */
[----:B------:R-:W-:Y:S02]  /*1500*/  @!UP0 UIMAD UR6, UR9, UR6, UR7 ;  /* 0x00000006090682a4 */ /* 0x000fe4000f8e0207 */
[----:B------:R-:W-:Y:S02]  /*1510*/  @!UP0 UIMAD UR4, UR8, UR23, UR5 ;  /* 0x00000017080482a4 */ /* 0x000fe4000f8e0205 */
[----:B------:R-:W-:Y:S02]  /*1520*/  UIMAD UR46, UR25, UR11, UR46 ;  /* 0x0000000b192e72a4 */ /* 0x000fe4000f8e022e */
[----:B------:R-:W-:Y:S01]  /*1530*/  UIMAD UR45, UR4, UR14, UR45 ;  /* 0x0000000e042d72a4 */ /* 0x000fe2000f8e022d */
[----:B------:R-:W-:Y:S02]  /*1540*/  @!UP0 UMOV UR5, UR6 ;  /* 0x0000000600058c82 */ /* 0x000fe40008000000 */
[----:B------:R-:W-:-:S12]  /*1550*/  UIMAD UR46, UR5, UR25, UR46 ;  /* 0x00000019052e72a4 */ /* 0x000fd8000f8e022e */
.L_x_19:
[----:B------:R-:W-:Y:S02]  /*1560*/  UISETP.NE.AND UP1, UPT, UR26, 0x1, UPT ;  /* 0x000000011a00788c */ /* 0x000fe4000bf25270 */
[----:B------:R-:W-:Y:S02]  /*1570*/  UISETP.NE.AND UP0, UPT, UR22, 0x2, UPT ;  /* 0x000000021600788c */ /* 0x000fe4000bf05270 */
[----:B------:R-:W-:-:S05]  /*1580*/  ULOP3.LUT UR21, UR24, 0x1000, URZ, 0xc0, !UPT ;  /* 0x0000100018157892 */ /* 0x000fca000f8ec0ff */
[----:B------:R-:W-:Y:S07]  /*1590*/  BRA.U UP1, `(.L_x_20) ;  /* 0x0000000101447547 */ /* 0x000fee000b800000 */
[----:B------:R-:W1:Y:S01]  /*15a0*/  LDCU.128 UR8, c[0x0][0xb10] ;  /* 0x00016200ff0877ac */ /* 0x000e620008000c00 */
[----:B------:R-:W2:Y:S01]  /*15b0*/  LDCU UR12, c[0x0][0xb0c] ;  /* 0x00016180ff0c77ac */ /* 0x000ea20008000800 */
[----:B------:R-:W3:Y:S01]  /*15c0*/  LDCU UR13, c[0x0][0xb20] ;  /* 0x00016400ff0d77ac */ /* 0x000ee20008000800 */
[----:B-1----:R-:W-:Y:S02]  /*15d0*/  UIMAD.WIDE.U32 UR6, UR46, UR8, URZ ;  /* 0x000000082e0672a5 */ /* 0x002fe4000f8e00ff */
[----:B------:R-:W-:Y:S02]  /*15e0*/  UIMAD.WIDE.U32 UR4, UR45, UR11, URZ ;  /* 0x0000000b2d0472a5 */ /* 0x000fe4000f8e00ff */
[----:B--2---:R-:W-:Y:S02]  /*15f0*/  UISETP.NE.AND UP2, UPT, UR12, 0x1, UPT ;  /* 0x000000010c00788c */ /* 0x004fe4000bf45270 */
[----:B------:R-:W-:Y:S01]  /*1600*/  UISETP.NE.AND UP1, UPT, UR10, 0x1, UPT ;  /* 0x000000010a00788c */ /* 0x000fe2000bf25270 */
[----:B------:R-:W-:-:S02]  /*1610*/  UMOV UR6, UR7 ;  /* 0x0000000700067c82 */ /* 0x000fc40008000000 */
[----:B------:R-:W-:Y:S01]  /*1620*/  UMOV UR4, UR5 ;  /* 0x0000000500047c82 */ /* 0x000fe20008000000 */
[----:B------:R-:W-:Y:S02]  /*1630*/  USHF.R.U32.HI UR6, URZ, UR9, UR6 ;  /* 0x00000009ff067299 */ /* 0x000fe40008011606 */
[----:B---3--:R-:W-:Y:S02]  /*1640*/  USHF.R.U32.HI UR4, URZ, UR13, UR4 ;  /* 0x0000000dff047299 */ /* 0x008fe40008011604 */
[----:B------:R-:W-:Y:S02]  /*1650*/  USEL UR5, UR46, UR6, !UP2 ;  /* 0x000000062e057287 */ /* 0x000fe4000d000000 */
[----:B------:R-:W-:-:S04]  /*1660*/  USEL UR4, UR45, UR4, !UP1 ;  /* 0x000000042d047287 */ /* 0x000fc8000c800000 */
[----:B------:R-:W-:Y:S02]  /*1670*/  UIADD3 UR6, UPT, UPT, UR5, -UR4, URZ ;  /* 0x8000000405067290 */ /* 0x000fe4000fffe0ff */
[----:B------:R-:W-:Y:S02]  /*1680*/  UIADD3 UR4, UPT, UPT, -UR5, UR4, URZ ;  /* 0x0000000405047290 */ /* 0x000fe4000fffe1ff */
[----:B------:R-:W-:Y:S02]  /*1690*/  UIMAD UR45, UR6, UR10, UR45 ;  /* 0x0000000a062d72a4 */ /* 0x000fe4000f8e022d */
[----:B------:R-:W-:-:S12]  /*16a0*/  UIMAD UR46, UR4, UR12, UR46 ;  /* 0x0000000c042e72a4 */ /* 0x000fd8000f8e022e */
.L_x_20:
[----:B------:R-:W-:Y:S05]  /*16b0*/  BRA.U !UP5, `(.L_x_21) ;  /* 0x000000010d0c7547 */ /* 0x000fea000b800000 */
[----:B------:R-:W-:Y:S01]  /*16c0*/  UCGABAR_WAIT ;  /* 0x0000000000007dc7 */ /* 0x000fe20008000000 */
[----:B------:R-:W-:Y:S01]  /*16d0*/  CCTL.IVALL ;  /* 0x00000000ff00798f */ /* 0x000fe20002000000 */
[----:B------:R-:W-:Y:S05]  /*16e0*/  BRA `(.L_x_22) ;  /* 0x0000000000047947 */ /* 0x000fea0003800000 */
.L_x_21:
[----:B------:R-:W-:Y:S06]  /*16f0*/  BAR.SYNC.DEFER_BLOCKING 0x0 ;  /* 0x0000000000007b1d */ /* 0x000fec0000010000 */
.L_x_22:
[----:B------:R-:W-:Y:S05]  /*1700*/  BRA.U UP0, `(.L_x_23) ;  /* 0x0000001900007547 */ /* 0x000fea000b800000 */
[----:B------:R-:W1:Y:S01]  /*1710*/  LDCU UR6, c[0x0][0x38c] ;  /* 0x00007180ff0677ac */ /* 0x000e620008000800 */
[----:B------:R-:W-:Y:S01]  /*1720*/  PLOP3.LUT P1, PT, PT, PT, UP3, 0x80, 0x8 ;  /* 0x000000000008781c */ /* 0x000fe20003f2f038 */
[----:B------:R-:W-:Y:S01]  /*1730*/  IMAD.MOV.U32 R12, RZ, RZ, 0x1 ;  /* 0x00000001ff0c7424 */ /* 0x000fe200078e00ff */
[----:B------:R-:W-:Y:S01]  /*1740*/  ISETP.EQ.OR P2, PT, R0, RZ, P3 ;  /* 0x000000ff0000720c */ /* 0x000fe20001f42670 */
[----:B------:R-:W-:Y:S01]  /*1750*/  UISETP.NE.AND UP1, UPT, UR22, URZ, UPT ;  /* 0x000000ff1600728c */ /* 0x000fe2000bf25270 */
[----:B------:R-:W-:Y:S02]  /*1760*/  PLOP3.LUT P1, PT, P1, PT, PT, 0x8, 0x80 ;  /* 0x000000000080781c */ /* 0x000fe40000f2e170 */
[----:B------:R-:W-:Y:S01]  /*1770*/  CS2R R10, SRZ ;  /* 0x00000000000a7805 */ /* 0x000fe2000001ff00 */
[----:B------:R-:W-:Y:S01]  /*1780*/  IMAD.MOV.U32 R9, RZ, RZ, RZ ;  /* 0x000000ffff097224 */ /* 0x000fe200078e00ff */
[----:B------:R-:W2:Y:S01]  /*1790*/  LDCU UR39, c[0x0][0x370] ;  /* 0x00006e00ff2777ac */ /* 0x000ea20008000800 */
[----:B------:R-:W-:Y:S01]  /*17a0*/  IMAD.MOV.U32 R8, RZ, RZ, 0x1 ;  /* 0x00000001ff087424 */ /* 0x000fe200078e00ff */
[----:B------:R-:W3:Y:S01]  /*17b0*/  LDCU.64 UR28, c[0x0][0x348] ;  /* 0x00006900ff1c77ac */ /* 0x000ee20008000a00 */
[----:B------:R-:W-:-:S02]  /*17c0*/  USHF.R.U32.HI UR44, URZ, 0x7, UR21 ;  /* 0x00000007ff2c7899 */ /* 0x000fc40008011615 */
[----:B-1----:R-:W-:Y:S02]  /*17d0*/  UIADD3 UR5, UPT, UPT, UR6, 0x7f, URZ ;  /* 0x0000007f06057890 */ /* 0x002fe4000fffe0ff */
[----:B------:R-:W-:Y:S02]  /*17e0*/  UIADD3 UR47, UPT, UPT, UR6, 0xfe, URZ ;  /* 0x000000fe062f7890 */ /* 0x000fe4000fffe0ff */
[----:B------:R-:W-:Y:S01]  /*17f0*/  USHF.R.S32.HI UR4, URZ, 0x1f, UR5 ;  /* 0x0000001fff047899 */ /* 0x000fe20008011405 */
[----:B------:R-:W1:Y:S03]  /*1800*/  LDCU UR38, c[0x0][0x374] ;  /* 0x00006e80ff2677ac */ /* 0x000e660008000800 */
[----:B------:R-:W-:Y:S02]  /*1810*/  ULEA.HI UR4, UR4, UR5, URZ, 0x7 ;  /* 0x0000000504047291 */ /* 0x000fe4000f8f38ff */
[----:B------:R-:W-:-:S02]  /*1820*/  USEL UR25, UR34, 0x2, UP1 ;  /* 0x0000000222197887 */ /* 0x000fc40008800000 */
[----:B------:R-:W-:Y:S02]  /*1830*/  USHF.R.S32.HI UR42, URZ, 0x7, UR4 ;  /* 0x00000007ff2a7899 */ /* 0x000fe40008011404 */
[----:B------:R-:W-:Y:S02]  /*1840*/  UIADD3 UR4, UPT, UPT, UR6, -0x1, URZ ;  /* 0xffffffff06047890 */ /* 0x000fe4000fffe0ff */
[----:B------:R-:W-:Y:S02]  /*1850*/  UISETP.LT.U32.AND UP0, UPT, UR42, 0xd, UPT ;  /* 0x0000000d2a00788c */ /* 0x000fe4000bf01070 */
[----:B------:R-:W-:Y:S02]  /*1860*/  UISETP.GE.U32.AND UP2, UPT, UR4, -0xff, UPT ;  /* 0xffffff010400788c */ /* 0x000fe4000bf46070 */
[----:B------:R-:W-:Y:S01]  /*1870*/  USEL UR41, UR42, 0xd, UP0 ;  /* 0x0000000d2a297887 */ /* 0x000fe20008000000 */
[----:B------:R-:W-:-:S03]  /*1880*/  UMOV UR5, URZ ;  /* 0x000000ff00057c82 */ /* 0x000fc60008000000 */
[----:B------:R-:W-:Y:S02]  /*1890*/  UIADD3 UR24, UPT, UPT, UR41, -0x1, URZ ;  /* 0xffffffff29187890 */ /* 0x000fe4000fffe0ff */
[----:B------:R-:W-:-:S03]  /*18a0*/  UIADD3 UR43, UPT, UPT, UR42, -UR41, URZ ;  /* 0x800000292a2b7290 */ /* 0x000fc6000fffe0ff */
[----:B------:R-:W-:-:S04]  /*18b0*/  @UP2 UIADD3 UR24, UPT, UPT, UR41, URZ, URZ ;  /* 0x000000ff29182290 */ /* 0x000fc8000fffe0ff */
[----:B-123--:R-:W-:-:S12]  /*18c0*/  UIADD3 UR24, UPT, UPT, UR24, 0x1, URZ ;  /* 0x0000000118187890 */ /* 0x00efd8000fffe0ff */
.L_x_43:
[----:B------:R-:W-:Y:S01]  /*18d0*/  UISETP.NE.AND UP0, UPT, UR48, URZ, UPT ;  /* 0x000000ff3000728c */ /* 0x000fe2000bf05270 */
[----:B------:R-:W1:Y:S08]  /*18e0*/  S2UR UR48, SR_CgaCtaId ;  /* 0x00000000003079c3 */ /* 0x000e700000008800 */
[----:B------:R-:W-:Y:S05]  /*18f0*/  BRA.U UP0, `(.L_x_24) ;  /* 0x0000000100347547 */ /* 0x000fea000b800000 */
[----:B------:R-:W2:Y:S01]  /*1900*/  S2R R0, SR_CgaCtaId ;  /* 0x0000000000007919 */ /* 0x000ea20000008800 */
[----:B------:R-:W-:-:S04]  /*1910*/  MOV R2, 0x400 ;  /* 0x0000040000027802 */ /* 0x000fc80000000f00 */
[----:B--2---:R-:W-:Y:S02]  /*1920*/  LEA R0, R0, R2, 0x18 ;  /* 0x0000000200007211 */ /* 0x004fe400078ec0ff */
[----:B------:R-:W-:-:S03]  /*1930*/  SHF.L.U32 R2, R8, 0x1f, RZ ;  /* 0x0000001f08027819 */ /* 0x000fc600000006ff */
[----:B------:R-:W-:-:S04]  /*1940*/  IMAD R0, R9, 0x8, R0 ;  /* 0x0000000809007824 */ /* 0x000fc800078e0200 */
[----:B------:R-:W2:Y:S02]  /*1950*/  SYNCS.PHASECHK.TRANS64.TRYWAIT P0, [R0+URZ+0x160], R2 ;  /* 0x00016002000075a7 */ /* 0x000ea400080011ff */
[----:B--2---:R-:W-:Y:S05]  /*1960*/  @!P0 BRA `(.L_x_25) ;  /* 0x00000054002c8947 */ /* 0x004fea0003800000 */
.L_x_112:
[----:B------:R-:W-:Y:S01]  /*1970*/  VIADD R9, R9, 0x1 ;  /* 0x0000000109097836 */ /* 0x000fe20000000000 */
[----:B------:R2:W-:Y:S04]  /*1980*/  SYNCS.ARRIVE.TRANS64.A1T0 RZ, [R0+URZ+0x150], RZ ;  /* 0x000150ff00ff79a7 */ /* 0x0005e800081000ff */
[----:B------:R-:W-:-:S04]  /*1990*/  ISETP.NE.AND P0, PT, R9, 0x2, PT ;  /* 0x000000020900780c */ /* 0x000fc80003f05270 */
[----:B------:R-:W-:Y:S02]  /*19a0*/  SEL R9, R9, RZ, P0 ;  /* 0x000000ff09097207 */ /* 0x000fe40000000000 */
[----:B--2---:R-:W-:-:S04]  /*19b0*/  SEL R0, RZ, 0x1, P0 ;  /* 0x00000001ff007807 */ /* 0x004fc80000000000 */
[----:B------:R-:W-:-:S07]  /*19c0*/  LOP3.LUT R8, R8, R0, RZ, 0x3c, !PT ;  /* 0x0000000008087212 */ /* 0x000fce00078e3cff */
.L_x_24:
[----:B------:R-:W-:Y:S01]  /*19d0*/  UMOV UR6, 0x400 ;  /* 0x0000040000067882 */ /* 0x000fe20000000000 */
[----:B------:R-:W-:Y:S01]  /*19e0*/  SHF.L.U32 R0, R12, 0x1f, RZ ;  /* 0x0000001f0c007819 */ /* 0x000fe200000006ff */
[----:B-1----:R-:W-:Y:S02]  /*19f0*/  ULEA UR6, UR48, UR6, 0x18 ;  /* 0x0000000630067291 */ /* 0x002fe4000f8ec0ff */
[----:B------:R-:W-:Y:S02]  /*1a00*/  UISETP.GE.U32.AND UP0, UPT, UR47, 0xff, UPT ;  /* 0x000000ff2f00788c */ /* 0x000fe4000bf06070 */
[----:B------:R-:W-:Y:S02]  /*1a10*/  ULEA UR4, UR5, UR6, 0x3 ;  /* 0x0000000605047291 */ /* 0x000fe4000f8e18ff */
[----:B------:R-:W-:Y:S02]  /*1a20*/  USHF.L.U32 UR11, UR45, 0x6, URZ ;  /* 0x000000062d0b7899 */ /* 0x000fe400080006ff */
[----:B------:R-:W-:Y:S01]  /*1a30*/  ULEA UR35, UR46, UR44, 0x6 ;  /* 0x0000002c2e237291 */ /* 0x000fe2000f8e30ff */
[----:B------:R-:W-:-:S04]  /*1a40*/  UMOV UR13, URZ ;  /* 0x000000ff000d7c82 */ /* 0x000fc80008000000 */
[----:B------:R1:W2:Y:S01]  /*1a50*/  SYNCS.PHASECHK.TRANS64.TRYWAIT P0, [UR4+0x68], R0 ;  /* 0x00006800ff0075a7 */ /* 0x0002a20008001104 */
[----:B------:R-:W-:Y:S06]  /*1a60*/  BRA.U !UP0, `(.L_x_26) ;  /* 0x0000000108bc7547 */ /* 0x000fec000b800000 */
[----:B------:R-:W-:Y:S01]  /*1a70*/  UMOV UR7, URZ ;  /* 0x000000ff00077c82 */ /* 0x000fe20008000000 */
[----:B------:R-:W-:-:S05]  /*1a80*/  UMOV UR4, UR5 ;  /* 0x0000000500047c82 */ /* 0x000fca0008000000 */
.L_x_32:
[----:B------:R-:W-:Y:S01]  /*1a90*/  ULEA UR33, UR4, UR6, 0x3 ;  /* 0x0000000604217291 */ /* 0x000fe2000f8e18ff */
[----:B--2---:R-:W-:Y:S01]  /*1aa0*/  @!P3 MOV R2, 0x4000 ;  /* 0x000040000002b802 */ /* 0x004fe20000000f00 */
[----:B--2-4-:R-:W-:Y:S10]  /*1ab0*/  @P0 BRA `(.L_x_27) ;  /* 0x00000000000c0947 */ /* 0x014ff40003800000 */
[----:B------:R-:W-:-:S04]  /*1ac0*/  SHF.L.U32 R3, R12, 0x1f, RZ ;  /* 0x0000001f0c037819 */ /* 0x000fc800000006ff */
[----:B------:R-:W2:Y:S02]  /*1ad0*/  SYNCS.PHASECHK.TRANS64.TRYWAIT P0, [UR33+0x68], R3 ;  /* 0x00006803ff0075a7 */ /* 0x000ea40008001121 */
[----:B--2---:R-:W-:Y:S05]  /*1ae0*/  @!P0 BRA `(.L_x_28) ;  /* 0x0000005000e08947 */ /* 0x004fea0003800000 */
.L_x_27:
[----:B------:R2:W-:Y:S01]  /*1af0*/  @!P3 SYNCS.ARRIVE.TRANS64 RZ, [UR33], R2 ;  /* 0x00000002ffffb9a7 */ /* 0x0005e20008000021 */
[----:B------:R-:W-:-:S04]  /*1b00*/  ULOP3.LUT UR5, UR25, 0x2, URZ, 0xfc, !UPT ;  /* 0x0000000219057892 */ /* 0x000fc8000f8efcff */
[----:B------:R-:W-:-:S09]  /*1b10*/  UISETP.NE.AND UP0, UPT, UR5, 0x2, UPT ;  /* 0x000000020500788c */ /* 0x000fd2000bf05270 */
[----:B------:R-:W-:Y:S05]  /*1b20*/  BRA.U UP0, `(.L_x_29) ;  /* 0x0000000100047547 */ /* 0x000fea000b800000 */
[----:B------:R-:W-:Y:S05]  /*1b30*/  BPT.TRAP 0x1 ;  /* 0x000000040000795c */ /* 0x000fea0000300000 */
.L_x_29:
[----:B------:R-:W-:Y:S04]  /*1b40*/  BSSY.RECONVERGENT B0, `(.L_x_30) ;  /* 0x0000003000007945 */ /* 0x000fe80003800200 */
[----:B------:R-:W-:Y:S05]  /*1b50*/  @P2 BRA `(.L_x_31) ;  /* 0x0000000000042947 */ /* 0x000fea0003800000 */
[----:B------:R-:W-:Y:S05]  /*1b60*/  BPT.TRAP 0x1 ;  /* 0x000000040000795c */ /* 0x000fea0000300000 */
.L_x_31:
[----:B------:R-:W-:Y:S05]  /*1b70*/  BSYNC.RECONVERGENT B0 ;  /* 0x0000000000007941 */ /* 0x000fea0003800200 */
.L_x_30:
[----:B------:R-:W-:Y:S02]  /*1b80*/  UIADD3 UR5, UPT, UPT, UR4, 0x1, URZ ;  /* 0x0000000104057890 */ /* 0x000fe4000fffe0ff */
[----:B------:R-:W-:Y:S02]  /*1b90*/  UIADD3 UR16, UP1, UPT, UR28, 0x80, URZ ;  /* 0x000000801c107890 */ /* 0x000fe4000ff3e0ff */
[----:B------:R-:W-:Y:S02]  /*1ba0*/  UISETP.NE.AND UP0, UPT, UR5, 0xd, UPT ;  /* 0x0000000d0500788c */ /* 0x000fe4000bf05270 */
[----:B------:R-:W-:Y:S02]  /*1bb0*/  USHF.L.U32 UR34, UR7, 0x7, URZ ;  /* 0x0000000707227899 */ /* 0x000fe400080006ff */
[----:B------:R-:W-:Y:S02]  /*1bc0*/  USEL UR9, URZ, 0x1, UP0 ;  /* 0x00000001ff097887 */ /* 0x000fe40008000000 */
[----:B------:R-:W-:-:S02]  /*1bd0*/  USEL UR5, UR5, URZ, UP0 ;  /* 0x000000ff05057287 */ /* 0x000fc40008000000 */
[----:B------:R-:W-:Y:S02]  /*1be0*/  UIADD3 UR14, UP0, UPT, UR28, 0x180, URZ ;  /* 0x000001801c0e7890 */ /* 0x000fe4000ff1e0ff */
[----:B------:R-:W-:Y:S01]  /*1bf0*/  ULEA UR8, UR5, UR6, 0x3 ;  /* 0x0000000605087291 */ /* 0x000fe2000f8e18ff */
[----:B------:R-:W-:Y:S01]  /*1c00*/  LOP3.LUT R12, R12, UR9, RZ, 0x3c, !PT ;  /* 0x000000090c0c7c12 */ /* 0x000fe2000f8e3cff */
[----:B------:R-:W-:Y:S02]  /*1c10*/  UIADD3.X UR17, UPT, UPT, URZ, UR29, URZ, UP1, !UPT ;  /* 0x0000001dff117290 */ /* 0x000fe40008ffe4ff */
[----:B------:R-:W-:Y:S01]  /*1c20*/  UIADD3.X UR15, UPT, UPT, URZ, UR29, URZ, UP0, !UPT ;  /* 0x0000001dff0f7290 */ /* 0x000fe200087fe4ff */
[----:B-1----:R-:W-:Y:S01]  /*1c30*/  SHF.L.U32 R0, R12, 0x1f, RZ ;  /* 0x0000001f0c007819 */ /* 0x002fe200000006ff */
[----:B------:R-:W-:Y:S01]  /*1c40*/  UMOV UR18, 0x0 ;  /* 0x0000000000127882 */ /* 0x000fe20000000000 */
[----:B------:R-:W-:Y:S01]  /*1c50*/  UMOV UR19, 0x10000000 ;  /* 0x1000000000137882 */ /* 0x000fe20000000000 */
[----:B------:R-:W-:Y:S01]  /*1c60*/  UMOV UR12, UR36 ;  /* 0x00000024000c7c82 */ /* 0x000fe20008000000 */
[----:B------:R3:W4:Y:S01]  /*1c70*/  SYNCS.PHASECHK.TRANS64.TRYWAIT P0, [UR8+0x68], R0 ;  /* 0x00006800ff0075a7 */ /* 0x0007220008001108 */
[----:B------:R-:W-:Y:S01]  /*1c80*/  USHF.L.U32 UR8, UR4, 0xd, URZ ;  /* 0x0000000d04087899 */ /* 0x000fe200080006ff */
[----:B------:R-:W-:-:S02]  /*1c90*/  UMOV UR9, UR33 ;  /* 0x0000002100097c82 */ /* 0x000fc40008000000 */
[----:B------:R-:W-:Y:S01]  /*1ca0*/  UMOV UR4, 0x30000 ;  /* 0x0003000000047882 */ /* 0x000fe20000000000 */
[----:B------:R-:W-:Y:S02]  /*1cb0*/  ULOP3.LUT UR32, UR8, UR21, URZ, 0xfc, !UPT ;  /* 0x0000001508207292 */ /* 0x000fe4000f8efcff */
[----:B------:R-:W-:Y:S02]  /*1cc0*/  UIADD3 UR8, UPT, UPT, UR6, 0x1c400, UR8 ;  /* 0x0001c40006087890 */ /* 0x000fe4000fffe008 */
[----:B------:R-:W-:Y:S01]  /*1cd0*/  UIADD3 UR32, UPT, UPT, UR6, 0x2400, UR32 ;  /* 0x0000240006207890 */ /* 0x000fe2000fffe020 */
[----:B------:R-:W-:Y:S01]  /*1ce0*/  UMOV UR10, UR34 ;  /* 0x00000022000a7c82 */ /* 0x000fe20008000000 */
[----:B------:R-:W-:Y:S01]  /*1cf0*/  UIADD3 UR7, UPT, UPT, UR7, 0x1, URZ ;  /* 0x0000000107077890 */ /* 0x000fe2000fffe0ff */
[----:B------:R-:W-:-:S03]  /*1d00*/  UMOV UR13, UR24 ;  /* 0x00000018000d7c82 */ /* 0x000fc60008000000 */
[----:B------:R-:W-:-:S03]  /*1d10*/  UISETP.NE.AND UP0, UPT, UR7, UR24, UPT ;  /* 0x000000180700728c */ /* 0x000fc6000bf05270 */
[----:B------:R1:W-:Y:S01]  /*1d20*/  UTMALDG.3D.MULTICAST [UR32], [UR16], UR4, desc[UR18] ;  /* 0x00001220100073b4 */ /* 0x0003e20008011804 */
[----:B------:R3:W-:Y:S01]  /*1d30*/  UTMALDG.3D [UR8], [UR14], desc[UR18] ;  /* 0x000012080e0075b4 */ /* 0x0007e20008011000 */
[----:B-1----:R-:W-:-:S04]  /*1d40*/  UMOV UR4, UR5 ;  /* 0x0000000500047c82 */ /* 0x002fc80008000000 */
[----:B---3--:R-:W-:Y:S05]  /*1d50*/  BRA.U UP0, `(.L_x_32) ;  /* 0xfffffffd004c7547 */ /* 0x008fea000b83ffff */
.L_x_26:
[----:B------:R-:W-:Y:S01]  /*1d60*/  ULEA UR4, UR5, UR6, 0x3 ;  /* 0x0000000605047291 */ /* 0x000fe2000f8e18ff */
[----:B-1----:R-:W-:Y:S01]  /*1d70*/  SHF.L.U32 R0, R12, 0x1f, RZ ;  /* 0x0000001f0c007819 */ /* 0x002fe200000006ff */
[----:B------:R-:W-:Y:S01]  /*1d80*/  @!P1 SYNCS.ARRIVE.TRANS64.A1T0 RZ, [UR6+0xe8], RZ ;  /* 0x0000e8ffffff99a7 */ /* 0x000fe20008100006 */
[----:B------:R-:W-:-:S06]  /*1d90*/  UISETP.GT.AND UP0, UPT, UR42, UR41, UPT ;  /* 0x000000292a00728c */ /* 0x000fcc000bf04270 */
[----:B--2-4-:R1:W2:Y:S03]  /*1da0*/  SYNCS.PHASECHK.TRANS64.TRYWAIT P0, [UR4+0x68], R0 ;  /* 0x00006800ff0075a7 */ /* 0x0142a60008001104 */
[----:B------:R-:W-:Y:S05]  /*1db0*/  BRA.U !UP0, `(.L_x_33) ;  /* 0x0000000108c07547 */ /* 0x000fea000b800000 */
[----:B------:R-:W-:Y:S01]  /*1dc0*/  UIADD3 UR26, UPT, UPT, UR43, UR13, URZ ;  /* 0x0000000d2b1a7290 */ /* 0x000fe2000fffe0ff */
[----:B------:R-:W-:-:S11]  /*1dd0*/  UMOV UR4, UR5 ;  /* 0x0000000500047c82 */ /* 0x000fd60008000000 */
.L_x_39:
[----:B------:R-:W-:Y:S01]  /*1de0*/  ULEA UR17, UR4, UR6, 0x3 ;  /* 0x0000000604117291 */ /* 0x000fe2000f8e18ff */
[----:B--2---:R-:W-:Y:S01]  /*1df0*/  @!P3 MOV R2, 0x4000 ;  /* 0x000040000002b802 */ /* 0x004fe20000000f00 */
[----:B--2-4-:R-:W-:Y:S10]  /*1e00*/  @P0 BRA `(.L_x_34) ;  /* 0x00000000000c0947 */ /* 0x014ff40003800000 */
[----:B------:R-:W-:-:S04]  /*1e10*/  SHF.L.U32 R3, R12, 0x1f, RZ ;  /* 0x0000001f0c037819 */ /* 0x000fc800000006ff */
[----:B------:R-:W2:Y:S02]  /*1e20*/  SYNCS.PHASECHK.TRANS64.TRYWAIT P0, [UR17+0x68], R3 ;  /* 0x00006803ff0075a7 */ /* 0x000ea40008001111 */
[----:B--2---:R-:W-:Y:S05]  /*1e30*/  @!P0 BRA `(.L_x_35) ;  /* 0x0000005000248947 */ /* 0x004fea0003800000 */
.L_x_34:
[----:B------:R2:W-:Y:S01]  /*1e40*/  @!P3 SYNCS.ARRIVE.TRANS64 RZ, [UR17], R2 ;  /* 0x00000002ffffb9a7 */ /* 0x0005e20008000011 */
[----:B------:R-:W-:-:S04]  /*1e50*/  ULOP3.LUT UR5, UR25, 0x2, URZ, 0xfc, !UPT ;  /* 0x0000000219057892 */ /* 0x000fc8000f8efcff */
[----:B------:R-:W-:-:S09]  /*1e60*/  UISETP.NE.AND UP0, UPT, UR5, 0x2, UPT ;  /* 0x000000020500788c */ /* 0x000fd2000bf05270 */
[----:B------:R-:W-:Y:S05]  /*1e70*/  BRA.U UP0, `(.L_x_36) ;  /* 0x0000000100047547 */ /* 0x000fea000b800000 */
[----:B------:R-:W-:Y:S05]  /*1e80*/  BPT.TRAP 0x1 ;  /* 0x000000040000795c */ /* 0x000fea0000300000 */
.L_x_36:
[----:B------:R-:W-:Y:S04]  /*1e90*/  BSSY.RECONVERGENT B0, `(.L_x_37) ;  /* 0x0000003000007945 */ /* 0x000fe80003800200 */
[----:B------:R-:W-:Y:S05]  /*1ea0*/  @P2 BRA `(.L_x_38) ;  /* 0x0000000000042947 */ /* 0x000fea0003800000 */
[----:B------:R-:W-:Y:S05]  /*1eb0*/  BPT.TRAP 0x1 ;  /* 0x000000040000795c */ /* 0x000fea0000300000 */
.L_x_38:
[----:B------:R-:W-:Y:S05]  /*1ec0*/  BSYNC.RECONVERGENT B0 ;  /* 0x0000000000007941 */ /* 0x000fea0003800200 */
.L_x_37:
[----:B------:R-:W-:Y:S02]  /*1ed0*/  UIADD3 UR5, UPT, UPT, UR4, 0x1, URZ ;  /* 0x0000000104057890 */ /* 0x000fe4000fffe0ff */
[----:B------:R-:W-:Y:S02]  /*1ee0*/  UIADD3 UR14, UP1, UPT, UR28, 0x80, URZ ;  /* 0x000000801c0e7890 */ /* 0x000fe4000ff3e0ff */
[----:B------:R-:W-:Y:S02]  /*1ef0*/  UISETP.NE.AND UP0, UPT, UR5, 0xd, UPT ;  /* 0x0000000d0500788c */ /* 0x000fe4000bf05270 */
[----:B------:R-:W-:Y:S02]  /*1f00*/  USHF.L.U32 UR18, UR13, 0x7, URZ ;  /* 0x000000070d127899 */ /* 0x000fe400080006ff */
[----:B------:R-:W-:Y:S02]  /*1f10*/  USEL UR8, URZ, 0x1, UP0 ;  /* 0x00000001ff087887 */ /* 0x000fe40008000000 */
[----:B------:R-:W-:-:S02]  /*1f20*/  USEL UR5, UR5, URZ, UP0 ;  /* 0x000000ff05057287 */ /* 0x000fc40008000000 */
[----:B------:R-:W-:Y:S02]  /*1f30*/  UIADD3 UR22, UP0, UPT, UR28, 0x180, URZ ;  /* 0x000001801c167890 */ /* 0x000fe4000ff1e0ff */
[----:B------:R-:W-:Y:S01]  /*1f40*/  LOP3.LUT R12, R12, UR8, RZ, 0x3c, !PT ;  /* 0x000000080c0c7c12 */ /* 0x000fe2000f8e3cff */
[----:B------:R-:W-:Y:S02]  /*1f50*/  USHF.L.U32 UR8, UR4, 0xd, URZ ;  /* 0x0000000d04087899 */ /* 0x000fe400080006ff */
[----:B------:R-:W-:Y:S01]  /*1f60*/  ULEA UR7, UR5, UR6, 0x3 ;  /* 0x0000000605077291 */ /* 0x000fe2000f8e18ff */
[----:B-1----:R-:W-:Y:S01]  /*1f70*/  SHF.L.U32 R0, R12, 0x1f, RZ ;  /* 0x0000001f0c007819 */ /* 0x002fe200000006ff */
[----:B------:R-:W-:Y:S02]  /*1f80*/  ULOP3.LUT UR16, UR8, UR21, URZ, 0xfc, !UPT ;  /* 0x0000001508107292 */ /* 0x000fe4000f8efcff */
[----:B------:R-:W-:Y:S02]  /*1f90*/  UIADD3.X UR15, UPT, UPT, URZ, UR29, URZ, UP1, !UPT ;  /* 0x0000001dff0f7290 */ /* 0x000fe40008ffe4ff */
[----:B------:R-:W-:-:S02]  /*1fa0*/  UIADD3 UR16, UPT, UPT, UR6, 0x2400, UR16 ;  /* 0x0000240006107890 */ /* 0x000fc4000fffe010 */
[----:B------:R-:W-:Y:S01]  /*1fb0*/  UIADD3 UR8, UPT, UPT, UR6, 0x1c400, UR8 ;  /* 0x0001c40006087890 */ /* 0x000fe2000fffe008 */
[----:B------:R3:W4:Y:S01]  /*1fc0*/  SYNCS.PHASECHK.TRANS64.TRYWAIT P0, [UR7+0x68], R0 ;  /* 0x00006800ff0075a7 */ /* 0x0007220008001107 */
[----:B------:R-:W-:Y:S01]  /*1fd0*/  UIADD3.X UR23, UPT, UPT, URZ, UR29, URZ, UP0, !UPT ;  /* 0x0000001dff177290 */ /* 0x000fe200087fe4ff */
[----:B------:R-:W-:Y:S01]  /*1fe0*/  UMOV UR4, 0x30000 ;  /* 0x0003000000047882 */ /* 0x000fe20000000000 */
[----:B------:R-:W-:Y:S01]  /*1ff0*/  UMOV UR30, 0x0 ;  /* 0x00000000001e7882 */ /* 0x000fe20000000000 */
[----:B------:R-:W-:Y:S01]  /*2000*/  UMOV UR31, 0x10000000 ;  /* 0x10000000001f7882 */ /* 0x000fe20000000000 */
[----:B------:R-:W-:Y:S01]  /*2010*/  UMOV UR19, UR35 ;  /* 0x0000002300137c82 */ /* 0x000fe20008000000 */
[----:B------:R-:W-:Y:S01]  /*2020*/  UMOV UR20, UR36 ;  /* 0x0000002400147c82 */ /* 0x000fe20008000000 */
[----:B------:R-:W-:Y:S01]  /*2030*/  UMOV UR12, UR36 ;  /* 0x00000024000c7c82 */ /* 0x000fe20008000000 */
[----:B------:R-:W-:Y:S01]  /*2040*/  UMOV UR9, UR17 ;  /* 0x0000001100097c82 */ /* 0x000fe20008000000 */
[----:B------:R-:W-:Y:S01]  /*2050*/  UMOV UR10, UR18 ;  /* 0x00000012000a7c82 */ /* 0x000fe20008000000 */
[----:B------:R1:W-:Y:S01]  /*2060*/  UTMALDG.3D.MULTICAST [UR16], [UR14], UR4, desc[UR30] ;  /* 0x00001e100e0073b4 */ /* 0x0003e20008011804 */
[----:B------:R-:W-:-:S04]  /*2070*/  UIADD3 UR13, UPT, UPT, UR13, 0x1, URZ ;  /* 0x000000010d0d7890 */ /* 0x000fc8000fffe0ff */
[----:B------:R-:W-:Y:S01]  /*2080*/  UISETP.NE.AND UP0, UPT, UR13, UR26, UPT ;  /* 0x0000001a0d00728c */ /* 0x000fe2000bf05270 */
[----:B------:R3:W-:Y:S01]  /*2090*/  UTMALDG.3D [UR8], [UR22], desc[UR30] ;  /* 0x00001e08160075b4 */ /* 0x0007e20008011000 */
[----:B-1----:R-:W-:-:S07]  /*20a0*/  UMOV UR4, UR5 ;  /* 0x0000000500047c82 */ /* 0x002fce0008000000 */
[----:B---3--:R-:W-:Y:S05]  /*20b0*/  BRA.U UP0, `(.L_x_39) ;  /* 0xfffffffd00487547 */ /* 0x008fea000b83ffff */
.L_x_33:
[C---:B------:R-:W-:Y:S01]  /*20c0*/  LEA R3, R11.reuse, UR6, 0x3 ;  /* 0x000000060b037c11 */ /* 0x040fe2000f8e18ff */
[----:B------:R-:W-:Y:S01]  /*20d0*/  NOP ;  /* 0x0000000000007918 */ /* 0x000fe20000000000 */
[----:B-1----:R-:W-:Y:S02]  /*20e0*/  SHF.L.U32 R0, R10, 0x1f, RZ ;  /* 0x0000001f0a007819 */ /* 0x002fe400000006ff */
[----:B------:R-:W-:Y:S02]  /*20f0*/  LEA R4, R11, UR6, 0x4 ;  /* 0x000000060b047c11 */ /* 0x000fe4000f8e20ff */
[----:B--2-4-:R-:W1:Y:S02]  /*2100*/  SYNCS.PHASECHK.TRANS64.TRYWAIT P0, [R3+URZ+0xf0], R0 ;  /* 0x0000f000030075a7 */ /* 0x014e6400080011ff */
[----:B-1----:R-:W-:Y:S05]  /*2110*/  @!P0 BRA `(.L_x_40) ;  /* 0x0000004c00848947 */ /* 0x002fea0003800000 */
.L_x_115:
[----:B------:R-:W2:Y:S01]  /*2120*/  LDS.128 R4, [R4+0x180] ;  /* 0x0001800004047984 */ /* 0x000ea20000000c00 */
[----:B------:R-:W-:Y:S01]  /*2130*/  UISETP.GE.AND UP0, UPT, UR40, 0x1, UPT ;  /* 0x000000012800788c */ /* 0x000fe2000bf06270 */
[----:B------:R-:W-:Y:S01]  /*2140*/  @!PT LDS RZ, [RZ] ;  /* 0x00000000fffff984 */ /* 0x000fe20000000800 */
[----:B------:R-:W-:Y:S01]  /*2150*/  @!PT LDS RZ, [RZ] ;  /* 0x00000000fffff984 */ /* 0x000fe20000000800 */
[----:B------:R-:W-:Y:S01]  /*2160*/  @!PT LDS RZ, [RZ] ;  /* 0x00000000fffff984 */ /* 0x000fe20000000800 */
[----:B------:R-:W-:Y:S01]  /*2170*/  @!PT LDS RZ, [RZ] ;  /* 0x00000000fffff984 */ /* 0x000fe20000000800 */
[----:B------:R3:W-:Y:S06]  /*2180*/  MEMBAR.ALL.CTA ;  /* 0x0000000000007992 */ /* 0x0007ec0000008000 */
[----:B---3--:R-:W3:Y:S01]  /*2190*/  FENCE.VIEW.ASYNC.S ;  /* 0x00000000000073c6 */ /* 0x008ee20000000000 */
[----:B--2---:R-:W-:-:S13]  /*21a0*/  LOP3.LUT P0, RZ, R6, 0x1, RZ, 0xc0, !PT ;  /* 0x0000000106ff7812 */ /* 0x004fda000780c0ff */
[----:B---3--:R-:W-:Y:S01]  /*21b0*/  VOTEU.ANY UP1, P0 ;  /* 0x0000000000ff7886 */ /* 0x008fe20000020100 */
[----:B------:R-:W-:-:S13]  /*21c0*/  PLOP3.LUT P0, PT, PT, PT, UP1, 0x80, 0x8 ;  /* 0x000000000008781c */ /* 0x000fda0003f0f018 */
[----:B-1----:R-:W-:Y:S02]  /*21d0*/  @P0 LOP3.LUT R0, R5, 0xffff, RZ, 0xc0, !PT ;  /* 0x0000ffff05000812 */ /* 0x002fe400078ec0ff */
[----:B------:R-:W-:Y:S02]  /*21e0*/  @P0 MOV R2, R4 ;  /* 0x0000000400020202 */ /* 0x000fe40000000f00 */
[----:B------:R-:W-:Y:S01]  /*21f0*/  @P0 R2UR UR7, R0 ;  /* 0x00000000000702ca */ /* 0x000fe200000e0000 */
[----:B------:R-:W-:Y:S01]  /*2200*/  VIADD R0, R3, 0x100 ;  /* 0x0000010003007836 */ /* 0x000fe20000000000 */
[----:B------:R-:W-:Y:S02]  /*2210*/  @P0 SHF.R.U32.HI R4, RZ, 0x10, R5 ;  /* 0x00000010ff040819 */ /* 0x000fe40000011605 */
[----:B------:R-:W-:Y:S02]  /*2220*/  @P0 R2UR UR8, R2 ;  /* 0x00000000020802ca */ /* 0x000fe400000e0000 */
[----:B------:R-:W-:-:S02]  /*2230*/  PRMT R0, RZ, 0x654, R0 ;  /* 0x00000654ff007816 */ /* 0x000fc40000000000 */
[----:B------:R-:W-:Y:S02]  /*2240*/  @P0 R2UR UR4, R4 ;  /* 0x00000000040402ca */ /* 0x000fe400000e0000 */
[----:B------:R1:W-:Y:S03]  /*2250*/  SYNCS.ARRIVE.TRANS64.RED.A1T0 RZ, [R0+URZ], RZ ;  /* 0x000000ff00ff79a7 */ /* 0x0003e600081004ff */
[----:B------:R-:W-:-:S04]  /*2260*/  @UP1 UMOV UR27, UR7 ;  /* 0x00000007001b1c82 */ /* 0x000fc80008000000 */
[----:B------:R-:W-:-:S04]  /*2270*/  @UP1 UMOV UR37, UR8 ;  /* 0x0000000800251c82 */ /* 0x000fc80008000000 */
[----:B------:R-:W-:Y:S01]  /*2280*/  @UP1 UMOV UR36, UR4 ;  /* 0x0000000400241c82 */ /* 0x000fe20008000000 */
[----:B------:R-:W-:Y:S05]  /*2290*/  BRA.U !UP0, `(.L_x_41) ;  /* 0x0000000108d47547 */ /* 0x000fea000b800000 */
[----:B------:R-:W2:Y:S01]  /*22a0*/  LDCU.128 UR12, c[0x0][0xb10] ;  /* 0x00016200ff0c77ac */ /* 0x000ea20008000c00 */
[----:B------:R-:W3:Y:S01]  /*22b0*/  LDCU UR26, c[0x0][0xb20] ;  /* 0x00016400ff1a77ac */ /* 0x000ee20008000800 */
[----:B------:R-:W4:Y:S01]  /*22c0*/  LDCU UR20, c[0x0][0xb0c] ;  /* 0x00016180ff1477ac */ /* 0x000f220008000800 */
[----:B------:R-:W1:Y:S01]  /*22d0*/  LDCU.64 UR10, c[0x0][0xb28] ;  /* 0x00016500ff0a77ac */ /* 0x000e620008000a00 */
[----:B------:R-:W-:Y:S02]  /*22e0*/  UISETP.NE.AND UP3, UPT, UR40, 0x1, UPT ;  /* 0x000000012800788c */ /* 0x000fe4000bf65270 */
[----:B--2---:R-:W-:Y:S02]  /*22f0*/  UIMAD.WIDE.U32 UR16, UR38, UR15, URZ ;  /* 0x0000000f261072a5 */ /* 0x004fe4000f8e00ff */
[----:B------:R-:W-:Y:S02]  /*2300*/  UIMAD.WIDE.U32 UR8, UR39, UR12, URZ ;  /* 0x0000000c270872a5 */ /* 0x000fe4000f8e00ff */
[----:B------:R-:W-:-:S02]  /*2310*/  UISETP.NE.AND UP0, UPT, UR14, 0x1, UPT ;  /* 0x000000010e00788c */ /* 0x000fc4000bf05270 */
[----:B------:R-:W-:Y:S01]  /*2320*/  UIMAD.WIDE.U32 UR22, UR27, UR15, URZ ;  /* 0x0000000f1b1672a5 */ /* 0x000fe2000f8e00ff */
[----:B------:R-:W-:Y:S02]  /*2330*/  UMOV UR16, UR17 ;  /* 0x0000001100107c82 */ /* 0x000fe40008000000 */
[----:B------:R-:W-:Y:S01]  /*2340*/  UMOV UR8, UR9 ;  /* 0x0000000900087c82 */ /* 0x000fe20008000000 */
[----:B---3--:R-:W-:Y:S02]  /*2350*/  USHF.R.U32.HI UR16, URZ, UR26, UR16 ;  /* 0x0000001aff107299 */ /* 0x008fe40008011610 */
[----:B----4-:R-:W-:Y:S02]  /*2360*/  UISETP.NE.AND UP2, UPT, UR20, 0x1, UPT ;  /* 0x000000011400788c */ /* 0x010fe4000bf45270 */
[----:B------:R-:W-:Y:S02]  /*2370*/  USHF.R.U32.HI UR8, URZ, UR13, UR8 ;  /* 0x0000000dff087299 */ /* 0x000fe40008011608 */
[----:B------:R-:W-:-:S02]  /*2380*/  USEL UR7, UR38, UR16, !UP0 ;  /* 0x0000001026077287 */ /* 0x000fc4000c000000 */
[----:B------:R-:W-:Y:S02]  /*2390*/  USEL UR8, UR39, UR8, !UP2 ;  /* 0x0000000827087287 */ /* 0x000fe4000d000000 */
[----:B-1----:R-:W-:Y:S01]  /*23a0*/  UIMAD.WIDE.U32 UR16, UR7, UR10, URZ ;  /* 0x0000000a071072a5 */ /* 0x002fe2000f8e00ff */
[----:B------:R-:W-:Y:S01]  /*23b0*/  UMOV UR4, UR23 ;  /* 0x0000001700047c82 */ /* 0x000fe20008000000 */
[----:B------:R-:W-:Y:S02]  /*23c0*/  UIMAD.WIDE.U32 UR18, UR37, UR12, URZ ;  /* 0x0000000c251272a5 */ /* 0x000fe4000f8e00ff */
[----:B------:R-:W-:-:S03]  /*23d0*/  UIMAD.WIDE.U32 UR22, UR8, UR10, URZ ;  /* 0x0000000a081672a5 */ /* 0x000fc6000f8e00ff */
[----:B------:R-:W-:Y:S01]  /*23e0*/  UMOV UR16, UR17 ;  /* 0x0000001100107c82 */ /* 0x000fe20008000000 */
[----:B------:R-:W-:Y:S02]  /*23f0*/  USHF.R.U32.HI UR4, URZ, UR26, UR4 ;  /* 0x0000001aff047299 */ /* 0x000fe40008011604 */
[----:B------:R-:W-:Y:S01]  /*2400*/  @UP3 USHF.R.U32.HI UR7, URZ, UR11, UR16 ;  /* 0x0000000bff073299 */ /* 0x000fe20008011610 */
[----:B------:R-:W-:Y:S01]  /*2410*/  UMOV UR18, UR19 ;  /* 0x0000001300127c82 */ /* 0x000fe20008000000 */
[----:B------:R-:W-:Y:S01]  /*2420*/  UMOV UR22, UR23 ;  /* 0x0000001700167c82 */ /* 0x000fe20008000000 */
[----:B------:R-:W-:Y:S02]  /*2430*/  USHF.R.U32.HI UR13, URZ, UR13, UR18 ;  /* 0x0000000dff0d7299 */ /* 0x000fe40008011612 */
[----:B------:R-:W-:Y:S02]  /*2440*/  USEL UR4, UR27, UR4, !UP0 ;  /* 0x000000041b047287 */ /* 0x000fe4000c000000 */
[----:B------:R-:W-:-:S02]  /*2450*/  @UP3 USHF.R.U32.HI UR8, URZ, UR11, UR22 ;  /* 0x0000000bff083299 */ /* 0x000fc40008011616 */
[----:B------:R-:W-:Y:S02]  /*2460*/  UIMAD UR9, UR40, UR7, URZ ;  /* 0x00000007280972a4 */ /* 0x000fe4000f8e02ff */
[----:B------:R-:W-:Y:S02]  /*2470*/  USEL UR7, UR37, UR13, !UP2 ;  /* 0x0000000d25077287 */ /* 0x000fe4000d000000 */
[----:B------:R-:W-:Y:S02]  /*2480*/  UIMAD UR12, UR40, UR8, URZ ;  /* 0x00000008280c72a4 */ /* 0x000fe4000f8e02ff */
[----:B------:R-:W-:Y:S02]  /*2490*/  UISETP.GE.AND UP0, UPT, UR4, UR9, UPT ;  /* 0x000000090400728c */ /* 0x000fe4000bf06270 */
[----:B------:R-:W-:Y:S02]  /*24a0*/  UIMAD.WIDE.U32 UR16, UR4, UR10, URZ ;  /* 0x0000000a041072a5 */ /* 0x000fe4000f8e00ff */
[----:B------:R-:W-:-:S02]  /*24b0*/  UISETP.GE.OR UP0, UPT, UR7, UR12, UP0 ;  /* 0x0000000c0700728c */ /* 0x000fc40008706670 */
        /* <DEDUP_REMOVED lines=19> */
.L_x_41:
[----:B------:R-:W2:Y:S02]  /*25f0*/  LDCU UR4, c[0x0][0xb30] ;  /* 0x00016600ff0477ac */ /* 0x000ea40008000800 */
[----:B--2---:R-:W-:-:S09]  /*2600*/  UISETP.NE.AND UP0, UPT, UR4, 0x1, UPT ;  /* 0x000000010400788c */ /* 0x004fd2000bf05270 */
[----:B------:R-:W-:Y:S05]  /*2610*/  BRA.U UP0, `(.L_x_42) ;  /* 0x0000000100447547 */ /* 0x000fea000b800000 */
[----:B------:R-:W2:Y:S01]  /*2620*/  LDCU.128 UR12, c[0x0][0xb10] ;  /* 0x00016200ff0c77ac */ /* 0x000ea20008000c00 */
[----:B------:R-:W3:Y:S01]  /*2630*/  LDCU UR16, c[0x0][0xb0c] ;  /* 0x00016180ff1077ac */ /* 0x000ee20008000800 */
[----:B------:R-:W4:Y:S01]  /*2640*/  LDCU UR17, c[0x0][0xb20] ;  /* 0x00016400ff1177ac */ /* 0x000f220008000800 */
[----:B--2---:R-:W-:Y:S02]  /*2650*/  UIMAD.WIDE.U32 UR10, UR37, UR12, URZ ;  /* 0x0000000c250a72a5 */ /* 0x004fe4000f8e00ff */
[----:B------:R-:W-:Y:S02]  /*2660*/  UIMAD.WIDE.U32 UR8, UR27, UR15, URZ ;  /* 0x0000000f1b0872a5 */ /* 0x000fe4000f8e00ff */
[----:B---3--:R-:W-:Y:S02]  /*2670*/  UISETP.NE.AND UP2, UPT, UR16, 0x1, UPT ;  /* 0x000000011000788c */ /* 0x008fe4000bf45270 */
[----:B------:R-:W-:Y:S01]  /*2680*/  UISETP.NE.AND UP0, UPT, UR14, 0x1, UPT ;  /* 0x000000010e00788c */ /* 0x000fe2000bf05270 */
[----:B------:R-:W-:-:S02]  /*2690*/  UMOV UR7, UR11 ;  /* 0x0000000b00077c82 */ /* 0x000fc40008000000 */
[----:B------:R-:W-:Y:S01]  /*26a0*/  UMOV UR4, UR9 ;  /* 0x0000000900047c82 */ /* 0x000fe20008000000 */
[----:B------:R-:W-:Y:S02]  /*26b0*/  USHF.R.U32.HI UR7, URZ, UR13, UR7 ;  /* 0x0000000dff077299 */ /* 0x000fe40008011607 */
[----:B----4-:R-:W-:Y:S02]  /*26c0*/  USHF.R.U32.HI UR4, URZ, UR17, UR4 ;  /* 0x00000011ff047299 */ /* 0x010fe40008011604 */
[----:B------:R-:W-:Y:S02]  /*26d0*/  USEL UR7, UR37, UR7, !UP2 ;  /* 0x0000000725077287 */ /* 0x000fe4000d000000 */
[----:B------:R-:W-:-:S04]  /*26e0*/  USEL UR4, UR27, UR4, !UP0 ;  /* 0x000000041b047287 */ /* 0x000fc8000c000000 */
[----:B------:R-:W-:Y:S02]  /*26f0*/  UIADD3 UR8, UPT, UPT, UR7, -UR4, URZ ;  /* 0x8000000407087290 */ /* 0x000fe4000fffe0ff */
[----:B------:R-:W-:Y:S02]  /*2700*/  UIADD3 UR4, UPT, UPT, -UR7, UR4, URZ ;  /* 0x0000000407047290 */ /* 0x000fe4000fffe1ff */
[----:B------:R-:W-:Y:S02]  /*2710*/  UIMAD UR27, UR8, UR14, UR27 ;  /* 0x0000000e081b72a4 */ /* 0x000fe4000f8e021b */
[----:B------:R-:W-:-:S12]  /*2720*/  UIMAD UR37, UR4, UR16, UR37 ;  /* 0x00000010042572a4 */ /* 0x000fd8000f8e0225 */
.L_x_42:
[----:B------:R-:W-:Y:S01]  /*2730*/  VIADD R11, R11, 0x1 ;  /* 0x000000010b0b7836 */ /* 0x000fe20000000000 */
[----:B------:R-:W-:Y:S01]  /*2740*/  PLOP3.LUT P1, PT, PT, PT, PT, 0x80, 0x8 ;  /* 0x000000000008781c */ /* 0x000fe20003f2f070 */
[----:B------:R-:W-:Y:S02]  /*2750*/  UIADD3 UR46, UPT, UPT, UR37, UR60, URZ ;  /* 0x0000003c252e7290 */ /* 0x000fe4000fffe0ff */
[----:B------:R-:W-:Y:S01]  /*2760*/  UIADD3 UR45, UPT, UPT, UR27, UR57, URZ ;  /* 0x000000391b2d7290 */ /* 0x000fe2000fffe0ff */
[----:B------:R-:W-:-:S04]  /*2770*/  ISETP.NE.AND P0, PT, R11, 0x2, PT ;  /* 0x000000020b00780c */ /* 0x000fc80003f05270 */
[----:B-1----:R-:W-:Y:S02]  /*2780*/  SEL R0, RZ, 0x1, P0 ;  /* 0x00000001ff007807 */ /* 0x002fe40000000000 */
[----:B------:R-:W-:Y:S02]  /*2790*/  SEL R11, R11, RZ, P0 ;  /* 0x000000ff0b0b7207 */ /* 0x000fe40000000000 */
[----:B------:R-:W-:Y:S01]  /*27a0*/  LOP3.LUT R10, R10, R0, RZ, 0x3c, !PT ;  /* 0x000000000a0a7212 */ /* 0x000fe200078e3cff */
[----:B------:R-:W-:Y:S06]  /*27b0*/  BRA.U UP1, `(.L_x_43) ;  /* 0xfffffff101447547 */ /* 0x000fec000b83ffff */
[----:B------:R-:W-:Y:S01]  /*27c0*/  UIADD3 UR7, UPT, UPT, UR6, 0x68, URZ ;  /* 0x0000006806077890 */ /* 0x000fe2000fffe0ff */
[----:B------:R-:W-:-:S03]  /*27d0*/  SHF.L.U32 R2, R12, 0x1f, RZ ;  /* 0x0000001f0c027819 */ /* 0x000fc600000006ff */
[----:B------:R-:W-:-:S09]  /*27e0*/  ULEA UR4, UR5, UR7, 0x3 ;  /* 0x0000000705047291 */ /* 0x000fd2000f8e18ff */
[----:B------:R-:W1:Y:S02]  /*27f0*/  SYNCS.PHASECHK.TRANS64.TRYWAIT P0, [UR4], R2 ;  /* 0x00000002ff0075a7 */ /* 0x000e640008001104 */
[----:B-1----:R-:W-:Y:S05]  /*2800*/  @!P0 BRA `(.L_x_44) ;  /* 0x0000004400dc8947 */ /* 0x002fea0003800000 */
.L_x_117:
[----:B------:R-:W-:-:S04]  /*2810*/  UIADD3 UR4, UPT, UPT, UR5, 0x1, URZ ;  /* 0x0000000105047890 */ /* 0x000fc8000fffe0ff */
[----:B------:R-:W-:-:S04]  /*2820*/  UISETP.NE.AND UP0, UPT, UR4, 0xd, UPT ;  /* 0x0000000d0400788c */ /* 0x000fc8000bf05270 */
[----:B------:R-:W-:Y:S02]  /*2830*/  USEL UR6, URZ, 0x1, UP0 ;  /* 0x00000001ff067887 */ /* 0x000fe40008000000 */
[----:B------:R-:W-:-:S04]  /*2840*/  USEL UR4, UR4, URZ, UP0 ;  /* 0x000000ff04047287 */ /* 0x000fc80008000000 */
[----:B------:R-:W-:Y:S01]  /*2850*/  ULEA UR5, UR4, UR7, 0x3 ;  /* 0x0000000704057291 */ /* 0x000fe2000f8e18ff */
[----:B-1----:R-:W-:-:S04]  /*2860*/  LOP3.LUT R2, R12, UR6, RZ, 0x3c, !PT ;  /* 0x000000060c027c12 */ /* 0x002fc8000f8e3cff */
[----:B------:R-:W-:-:S04]  /*2870*/  SHF.L.U32 R3, R2, 0x1f, RZ ;  /* 0x0000001f02037819 */ /* 0x000fc800000006ff */
[----:B------:R-:W1:Y:S02]  /*2880*/  SYNCS.PHASECHK.TRANS64.TRYWAIT P0, [UR5], R3 ;  /* 0x00000003ff0075a7 */ /* 0x000e640008001105 */
[----:B-1----:R-:W-:Y:S05]  /*2890*/  @!P0 BRA `(.L_x_45) ;  /* 0x0000004400d08947 */ /* 0x002fea0003800000 */
.L_x_119:
[----:B------:R-:W-:-:S04]  /*28a0*/  UIADD3 UR4, UPT, UPT, UR4, 0x1, URZ ;  /* 0x0000000104047890 */ /* 0x000fc8000fffe0ff */
[----:B------:R-:W-:-:S04]  /*28b0*/  UISETP.NE.AND UP0, UPT, UR4, 0xd, UPT ;  /* 0x0000000d0400788c */ /* 0x000fc8000bf05270 */
[----:B------:R-:W-:Y:S02]  /*28c0*/  USEL UR6, URZ, 0x1, UP0 ;  /* 0x00000001ff067887 */ /* 0x000fe40008000000 */
[----:B------:R-:W-:-:S04]  /*28d0*/  USEL UR4, UR4, URZ, UP0 ;  /* 0x000000ff04047287 */ /* 0x000fc80008000000 */
[----:B------:R-:W-:Y:S01]  /*28e0*/  ULEA UR5, UR4, UR7, 0x3 ;  /* 0x0000000704057291 */ /* 0x000fe2000f8e18ff */
[----:B------:R-:W-:-:S04]  /*28f0*/  LOP3.LUT R2, R2, UR6, RZ, 0x3c, !PT ;  /* 0x0000000602027c12 */ /* 0x000fc8000f8e3cff */
[----:B-1----:R-:W-:-:S04]  /*2900*/  SHF.L.U32 R3, R2, 0x1f, RZ ;  /* 0x0000001f02037819 */ /* 0x002fc800000006ff */
[----:B------:R-:W1:Y:S02]  /*2910*/  SYNCS.PHASECHK.TRANS64.TRYWAIT P0, [UR5], R3 ;  /* 0x00000003ff0075a7 */ /* 0x000e640008001105 */
[----:B-1----:R-:W-:Y:S05]  /*2920*/  @!P0 BRA `(.L_x_46) ;  /* 0x0000004400c48947 */ /* 0x002fea0003800000 */
.L_x_121:
        /* <DEDUP_REMOVED lines=9> */
.L_x_123:
        /* <DEDUP_REMOVED lines=9> */
.L_x_125:
        /* <DEDUP_REMOVED lines=9> */
.L_x_127:
        /* <DEDUP_REMOVED lines=9> */
.L_x_129:
        /* <DEDUP_REMOVED lines=9> */
.L_x_131:
        /* <DEDUP_REMOVED lines=9> */
.L_x_133:
        /* <DEDUP_REMOVED lines=9> */
.L_x_135:
        /* <DEDUP_REMOVED lines=9> */
.L_x_137:
        /* <DEDUP_REMOVED lines=9> */
.L_x_139:
[----:B------:R-:W-:-:S04]  /*2e40*/  UIADD3 UR4, UPT, UPT, UR4, 0x1, URZ ;  /* 0x0000000104047890 */ /* 0x000fc8000fffe0ff */
[----:B------:R-:W-:-:S04]  /*2e50*/  UISETP.NE.AND UP0, UPT, UR4, 0xd, UPT ;  /* 0x0000000d0400788c */ /* 0x000fc8000bf05270 */
[----:B------:R-:W-:Y:S02]  /*2e60*/  USEL UR5, URZ, 0x1, UP0 ;  /* 0x00000001ff057887 */ /* 0x000fe40008000000 */
[----:B------:R-:W-:-:S04]  /*2e70*/  USEL UR4, UR4, URZ, UP0 ;  /* 0x000000ff04047287 */ /* 0x000fc80008000000 */
[----:B------:R-:W-:Y:S01]  /*2e80*/  ULEA UR4, UR4, UR7, 0x3 ;  /* 0x0000000704047291 */ /* 0x000fe2000f8e18ff */
[----:B------:R-:W-:-:S04]  /*2e90*/  LOP3.LUT R2, R2, UR5, RZ, 0x3c, !PT ;  /* 0x0000000502027c12 */ /* 0x000fc8000f8e3cff */
[----:B------:R-:W-:Y:S01]  /*2ea0*/  SHF.L.U32 R2, R2, 0x1f, RZ ;  /* 0x0000001f02027819 */ /* 0x000fe200000006ff */
[----:B-1----:R-:W-:-:S07]  /*2eb0*/  IMAD.U32 R0, RZ, RZ, UR4 ;  /* 0x00000004ff007e24 */ /* 0x002fce000f8e00ff */
.L_x_56:
[----:B-1----:R1:W2:Y:S02]  /*2ec0*/  SYNCS.PHASECHK.TRANS64.TRYWAIT P0, [R0+URZ], R2 ;  /* 0x00000002000075a7 */ /* 0x0022a400080011ff */
[----:B--2---:R-:W-:Y:S05]  /*2ed0*/  @!P0 NANOSLEEP.SYNCS 0x989680 ;  /* 0x009896800000895d */ /* 0x004fea0003900000 */
[----:B------:R-:W2:Y:S02]  /*2ee0*/  @!P0 SYNCS.PHASECHK.TRANS64 P0, [R0+URZ], R2 ;  /* 0x00000002000085a7 */ /* 0x000ea400080010ff */
[----:B--2---:R-:W-:Y:S05]  /*2ef0*/  @P0 EXIT ;  /* 0x000000000000094d */ /* 0x004fea0003800000 */
[----:B------:R-:W-:Y:S05]  /*2f00*/  BRA `(.L_x_56) ;  /* 0xfffffffc00ec7947 */ /* 0x000fea000383ffff */
.L_x_23:
[----:B------:R-:W-:-:S04]  /*2f10*/  UISETP.NE.AND UP0, UPT, UR48, URZ, UPT ;  /* 0x000000ff3000728c */ /* 0x000fc8000bf05270 */
[----:B------:R-:W-:-:S09]  /*2f20*/  UISETP.NE.OR UP0, UPT, UR22, 0x1, UP0 ;  /* 0x000000011600788c */ /* 0x000fd20008705670 */
[----:B------:R-:W-:Y:S05]  /*2f30*/  BRA.U UP0, `(.L_x_57) ;  /* 0x0000000500487547 */ /* 0x000fea000b800000 */
[----:B------:R-:W-:Y:S01]  /*2f40*/  ISETP.GE.U32.AND P2, PT, R0, 0x2, PT ;  /* 0x000000020000780c */ /* 0x000fe20003f46070 */
[----:B------:R-:W-:Y:S01]  /*2f50*/  IMAD.MOV.U32 R12, RZ, RZ, 0x1 ;  /* 0x00000001ff0c7424 */ /* 0x000fe200078e00ff */
[----:B------:R-:W-:Y:S02]  /*2f60*/  CS2R R10, SRZ ;  /* 0x00000000000a7805 */ /* 0x000fe4000001ff00 */
[----:B------:R-:W-:Y:S01]  /*2f70*/  CS2R R8, SRZ ;  /* 0x0000000000087805 */ /* 0x000fe2000001ff00 */
[----:B------:R-:W-:Y:S01]  /*2f80*/  UMOV UR6, 0x400 ;  /* 0x0000040000067882 */ /* 0x000fe20000000000 */
[----:B------:R-:W-:Y:S01]  /*2f90*/  UMOV UR5, URZ ;  /* 0x000000ff00057c82 */ /* 0x000fe20008000000 */
[----:B------:R-:W-:-:S12]  /*2fa0*/  ULEA UR6, UR48, UR6, 0x18 ;  /* 0x0000000630067291 */ /* 0x000fd8000f8ec0ff */
.L_x_61:
[----:B------:R-:W-:Y:S02]  /*2fb0*/  LEA R2, R8, UR6, 0x3 ;  /* 0x0000000608027c11 */ /* 0x000fe4000f8e18ff */
[----:B------:R-:W-:-:S03]  /*2fc0*/  SHF.L.U32 R4, R9, 0x1f, RZ ;  /* 0x0000001f09047819 */ /* 0x000fc600000006ff */
[----:B------:R-:W-:Y:S01]  /*2fd0*/  VIADD R5, R2, 0x160 ;  /* 0x0000016002057836 */ /* 0x000fe20000000000 */
[----:B------:R-:W1:Y:S02]  /*2fe0*/  SYNCS.PHASECHK.TRANS64.TRYWAIT P0, [R2+URZ+0x150], R4 ;  /* 0x00015004020075a7 */ /* 0x000e6400080011ff */
[----:B-1----:R-:W-:Y:S05]  /*2ff0*/  @!P0 BRA `(.L_x_58) ;  /* 0x0000004400008947 */ /* 0x002fea0003800000 */
.L_x_140:
[----:B------:R-:W-:Y:S01]  /*3000*/  ULEA UR4, UR5, UR6, 0x3 ;  /* 0x0000000605047291 */ /* 0x000fe2000f8e18ff */
[----:B-1----:R-:W-:Y:S01]  /*3010*/  PRMT R2, RZ, 0x654, R5 ;  /* 0x00000654ff027816 */ /* 0x002fe20000000005 */
[----:B------:R-:W-:Y:S01]  /*3020*/  @!P2 IMAD.MOV.U32 R4, RZ, RZ, 0x10 ;  /* 0x00000010ff04a424 */ /* 0x000fe200078e00ff */
[----:B------:R-:W-:Y:S01]  /*3030*/  SHF.L.U32 R5, R12, 0x1f, RZ ;  /* 0x0000001f0c057819 */ /* 0x000fe200000006ff */
[----:B------:R-:W-:Y:S01]  /*3040*/  UIADD3 UR7, UPT, UPT, UR4, 0xf0, URZ ;  /* 0x000000f004077890 */ /* 0x000fe2000fffe0ff */
[----:B------:R1:W-:Y:S05]  /*3050*/  SYNCS.ARRIVE.TRANS64.RED.A1T0 RZ, [R2+URZ], RZ ;  /* 0x000000ff02ff79a7 */ /* 0x0003ea00081004ff */
[----:B------:R-:W-:Y:S01]  /*3060*/  IMAD.U32 R6, RZ, RZ, UR7 ;  /* 0x00000007ff067e24 */ /* 0x000fe2000f8e00ff */
[----:B------:R-:W2:Y:S04]  /*3070*/  SYNCS.PHASECHK.TRANS64.TRYWAIT P0, [UR4+0x100], R5 ;  /* 0x00010005ff0075a7 */ /* 0x000ea80008001104 */
[----:B------:R-:W-:Y:S01]  /*3080*/  PRMT R6, R0, 0x654, R6 ;  /* 0x0000065400067816 */ /* 0x000fe20000000006 */
[----:B-12---:R-:W-:Y:S06]  /*3090*/  @!P0 BRA `(.L_x_59) ;  /* 0x0000004000ec8947 */ /* 0x006fec0003800000 */
.L_x_142:
[----:B------:R-:W-:Y:S01]  /*30a0*/  ULEA UR8, UR5, UR6, 0x4 ;  /* 0x0000000605087291 */ /* 0x000fe2000f8e20ff */
[----:B------:R-:W-:Y:S01]  /*30b0*/  SEL R3, R6, R3, !P2 ;  /* 0x0000000306037207 */ /* 0x000fe20005000000 */
[----:B------:R-:W-:Y:S01]  /*30c0*/  UIADD3 UR9, UPT, UPT, UR4, 0xf0, URZ ;  /* 0x000000f004097890 */ /* 0x000fe2000fffe0ff */
[----:B-1----:R-:W-:Y:S01]  /*30d0*/  LEA R2, R11, UR6, 0x3 ;  /* 0x000000060b027c11 */ /* 0x002fe2000f8e18ff */
[----:B------:R-:W-:Y:S01]  /*30e0*/  UIADD3 UR8, UPT, UPT, UR8, 0x180, URZ ;  /* 0x0000018008087890 */ /* 0x000fe2000fffe0ff */
[----:B------:R1:W-:Y:S01]  /*30f0*/  @!P2 SYNCS.ARRIVE.TRANS64.RED RZ, [R3+URZ], R4 ;  /* 0x0000000403ffa9a7 */ /* 0x0003e200080004ff */
[----:B------:R-:W-:Y:S01]  /*3100*/  UIADD3 UR4, UPT, UPT, UR5, 0x1, URZ ;  /* 0x0000000105047890 */ /* 0x000fe2000fffe0ff */
[----:B------:R-:W-:-:S03]  /*3110*/  VIADD R8, R8, 0x1 ;  /* 0x0000000108087836 */ /* 0x000fc60000000000 */
[----:B------:R-:W-:Y:S02]  /*3120*/  UISETP.NE.AND UP0, UPT, UR4, 0x2, UPT ;  /* 0x000000020400788c */ /* 0x000fe4000bf05270 */
[----:B------:R-:W-:Y:S01]  /*3130*/  ISETP.NE.AND P0, PT, R8, 0x2, PT ;  /* 0x000000020800780c */ /* 0x000fe20003f05270 */
[----:B------:R-:W-:Y:S06]  /*3140*/  UGETNEXTWORKID.BROADCAST [UR8], [UR9] ;  /* 0x00000000080073ca */ /* 0x000fec0008000100 */
[----:B------:R-:W-:Y:S02]  /*3150*/  USEL UR7, URZ, 0x1, UP0 ;  /* 0x00000001ff077887 */ /* 0x000fe40008000000 */
[----:B------:R-:W-:-:S04]  /*3160*/  USEL UR5, UR4, URZ, UP0 ;  /* 0x000000ff04057287 */ /* 0x000fc80008000000 */
[----:B------:R-:W-:Y:S02]  /*3170*/  LOP3.LUT R12, R12, UR7, RZ, 0x3c, !PT ;  /* 0x000000070c0c7c12 */ /* 0x000fe4000f8e3cff */
[----:B-1----:R-:W-:-:S04]  /*3180*/  SHF.L.U32 R4, R10, 0x1f, RZ ;  /* 0x0000001f0a047819 */ /* 0x002fc800000006ff */
[----:B------:R-:W1:Y:S02]  /*3190*/  SYNCS.PHASECHK.TRANS64.TRYWAIT P1, [R2+URZ+0xf0], R4 ;  /* 0x0000f004020075a7 */ /* 0x000e6400080211ff */
[----:B-1----:R-:W-:Y:S05]  /*31a0*/  @!P1 BRA `(.L_x_60) ;  /* 0x0000004000c09947 */ /* 0x002fea0003800000 */
.L_x_143:
[C---:B-1----:R-:W-:Y:S01]  /*31b0*/  LEA R4, R11.reuse, UR6, 0x4 ;  /* 0x000000060b047c11 */ /* 0x042fe2000f8e20ff */
[----:B------:R-:W-:Y:S01]  /*31c0*/  VIADD R2, R2, 0x100 ;  /* 0x0000010002027836 */ /* 0x000fe20000000000 */
[----:B------:R-:W-:Y:S01]  /*31d0*/  SEL R8, R8, RZ, P0 ;  /* 0x000000ff08087207 */ /* 0x000fe20000000000 */
[----:B------:R-:W-:-:S03]  /*31e0*/  VIADD R11, R11, 0x1 ;  /* 0x000000010b0b7836 */ /* 0x000fc60000000000 */
[----:B------:R-:W1:Y:S01]  /*31f0*/  LDS.128 R4, [R4+0x180] ;  /* 0x0001800004047984 */ /* 0x000e620000000c00 */
[----:B------:R-:W-:Y:S02]  /*3200*/  PRMT R2, RZ, 0x654, R2 ;  /* 0x00000654ff027816 */ /* 0x000fe40000000002 */
[C---:B------:R-:W-:Y:S01]  /*3210*/  ISETP.NE.AND P1, PT, R11.reuse, 0x2, PT ;  /* 0x000000020b00780c */ /* 0x040fe20003f25270 */
[----:B------:R-:W-:Y:S01]  /*3220*/  @!PT LDS RZ, [RZ] ;  /* 0x00000000fffff984 */ /* 0x000fe20000000800 */
[----:B------:R-:W-:Y:S01]  /*3230*/  @!PT LDS RZ, [RZ] ;  /* 0x00000000fffff984 */ /* 0x000fe20000000800 */
[----:B------:R-:W-:Y:S01]  /*3240*/  @!PT LDS RZ, [RZ] ;  /* 0x00000000fffff984 */ /* 0x000fe20000000800 */
[----:B------:R-:W-:Y:S01]  /*3250*/  @!PT LDS RZ, [RZ] ;  /* 0x00000000fffff984 */ /* 0x000fe20000000800 */
[----:B------:R2:W-:Y:S06]  /*3260*/  MEMBAR.ALL.CTA ;  /* 0x0000000000007992 */ /* 0x0005ec0000008000 */
[----:B--2---:R-:W2:Y:S01]  /*3270*/  FENCE.VIEW.ASYNC.S ;  /* 0x00000000000073c6 */ /* 0x004ea20000000000 */
[----:B------:R-:W-:Y:S01]  /*3280*/  SEL R11, R11, RZ, P1 ;  /* 0x000000ff0b0b7207 */ /* 0x000fe20000800000 */
[----:B--2---:R2:W-:Y:S01]  /*3290*/  SYNCS.ARRIVE.TRANS64.RED.A1T0 RZ, [R2+URZ], RZ ;  /* 0x000000ff02ff79a7 */ /* 0x0045e200081004ff */
[----:B-1----:R-:W-:-:S02]  /*32a0*/  LOP3.LUT P3, RZ, R6, 0x1, RZ, 0xc0, !PT ;  /* 0x0000000106ff7812 */ /* 0x002fc4000786c0ff */
[----:B------:R-:W-:-:S04]  /*32b0*/  SEL R4, RZ, 0x1, P1 ;  /* 0x00000001ff047807 */ /* 0x000fc80000800000 */
[----:B------:R-:W-:Y:S02]  /*32c0*/  LOP3.LUT R10, R10, R4, RZ, 0x3c, !PT ;  /* 0x000000040a0a7212 */ /* 0x000fe400078e3cff */
[----:B--2---:R-:W-:-:S04]  /*32d0*/  SEL R2, RZ, 0x1, P0 ;  /* 0x00000001ff027807 */ /* 0x004fc80000000000 */
[----:B------:R-:W-:Y:S01]  /*32e0*/  LOP3.LUT R9, R9, R2, RZ, 0x3c, !PT ;  /* 0x0000000209097212 */ /* 0x000fe200078e3cff */
[----:B------:R-:W-:Y:S06]  /*32f0*/  @P3 BRA `(.L_x_61) ;  /* 0xfffffffc002c3947 */ /* 0x000fec000383ffff */
[----:B------:R-:W-:Y:S01]  /*3300*/  ULEA UR4, UR5, UR6, 0x3 ;  /* 0x0000000605047291 */ /* 0x000fe2000f8e18ff */
[----:B------:R-:W-:-:S08]  /*3310*/  SHF.L.U32 R2, R12, 0x1f, RZ ;  /* 0x0000001f0c027819 */ /* 0x000fd000000006ff */
[----:B------:R-:W1:Y:S02]  /*3320*/  SYNCS.PHASECHK.TRANS64 P0, [UR4+0x100], R2 ;  /* 0x00010002ff0075a7 */ /* 0x000e640008001004 */
[----:B-1----:R-:W-:Y:S05]  /*3330*/  @P0 BRA `(.L_x_62) ;  /* 0x0000000000080947 */ /* 0x002fea0003800000 */
[----:B------:R-:W1:Y:S02]  /*3340*/  SYNCS.PHASECHK.TRANS64.TRYWAIT P0, [UR4+0x100], R2 ;  /* 0x00010002ff0075a7 */ /* 0x000e640008001104 */
[----:B-1----:R-:W-:Y:S05]  /*3350*/  @!P0 BRA `(.L_x_63) ;  /* 0x0000004000688947 */ /* 0x002fea0003800000 */
.L_x_62:
[----:B------:R-:W-:-:S04]  /*3360*/  UIADD3 UR7, UPT, UPT, UR5, 0x1, URZ ;  /* 0x0000000105077890 */ /* 0x000fc8000fffe0ff */
[----:B------:R-:W-:-:S04]  /*3370*/  UISETP.NE.AND UP0, UPT, UR7, 0x2, UPT ;  /* 0x000000020700788c */ /* 0x000fc8000bf05270 */
[----:B------:R-:W-:Y:S02]  /*3380*/  USEL UR8, URZ, 0x1, UP0 ;  /* 0x00000001ff087887 */ /* 0x000fe40008000000 */
[----:B------:R-:W-:-:S04]  /*3390*/  USEL UR7, UR7, URZ, UP0 ;  /* 0x000000ff07077287 */ /* 0x000fc80008000000 */
[----:B------:R-:W-:Y:S01]  /*33a0*/  ULEA UR7, UR7, UR6, 0x3 ;  /* 0x0000000607077291 */ /* 0x000fe2000f8e18ff */
[----:B-1----:R-:W-:-:S04]  /*33b0*/  LOP3.LUT R2, R12, UR8, RZ, 0x3c, !PT ;  /* 0x000000080c027c12 */ /* 0x002fc8000f8e3cff */
[----:B------:R-:W-:-:S04]  /*33c0*/  SHF.L.U32 R0, R2, 0x1f, RZ ;  /* 0x0000001f02007819 */ /* 0x000fc800000006ff */
[----:B------:R-:W1:Y:S02]  /*33d0*/  SYNCS.PHASECHK.TRANS64 P0, [UR7+0x100], R0 ;  /* 0x00010000ff0075a7 */ /* 0x000e640008001007 */
[----:B-1----:R-:W-:Y:S05]  /*33e0*/  @P0 EXIT ;  /* 0x000000000000094d */ /* 0x002fea0003800000 */
[----:B------:R-:W-:Y:S02]  /*33f0*/  SHF.L.U32 R2, R2, 0x1f, RZ ;  /* 0x0000001f02027819 */ /* 0x000fe400000006ff */
[----:B------:R-:W-:-:S07]  /*3400*/  MOV R0, UR7 ;  /* 0x0000000700007c02 */ /* 0x000fce0008000f00 */
.L_x_64:
[----:B-1----:R1:W2:Y:S02]  /*3410*/  SYNCS.PHASECHK.TRANS64.TRYWAIT P0, [R0+URZ+0x100], R2 ;  /* 0x00010002000075a7 */ /* 0x0022a400080011ff */
[----:B--2---:R-:W-:Y:S05]  /*3420*/  @!P0 NANOSLEEP.SYNCS 0x989680 ;  /* 0x009896800000895d */ /* 0x004fea0003900000 */
[----:B------:R-:W2:Y:S02]  /*3430*/  @!P0 SYNCS.PHASECHK.TRANS64 P0, [R0+URZ+0x100], R2 ;  /* 0x00010002000085a7 */ /* 0x000ea400080010ff */
[----:B--2---:R-:W-:Y:S05]  /*3440*/  @P0 EXIT ;  /* 0x000000000000094d */ /* 0x004fea0003800000 */
[----:B------:R-:W-:Y:S05]  /*3450*/  BRA `(.L_x_64) ;  /* 0xfffffffc00ec7947 */ /* 0x000fea000383ffff */
.L_x_57:
[----:B------:R-:W-:Y:S05]  /*3460*/  BRA.U UP4, `(.L_x_65) ;  /* 0x0000000d04d47547 */ /* 0x000fea000b800000 */
[----:B------:R-:W-:Y:S01]  /*3470*/  UMOV UR4, 0x40 ;  /* 0x0000004000047882 */ /* 0x000fe20000000000 */
[----:B------:R-:W-:Y:S01]  /*3480*/  NOP ;  /* 0x0000000000007918 */ /* 0x000fe20000000000 */
[----:B------:R-:W-:Y:S01]  /*3490*/  ULEA UR5, UR48, UR4, 0x18 ;  /* 0x0000000430057291 */ /* 0x000fe2000f8ec0ff */
[----:B------:R-:W-:Y:S02]  /*34a0*/  UMOV UR6, 0x400 ;  /* 0x0000040000067882 */ /* 0x000fe40000000000 */
[----:B------:R-:W-:-:S06]  /*34b0*/  ULEA UR6, UR48, UR6, 0x18 ;  /* 0x0000000630067291 */ /* 0x000fcc000f8ec0ff */
[----:B------:R-:W1:Y:S02]  /*34c0*/  LDS.U8 R0, [UR5+0x1c] ;  /* 0x00001c05ff007984 */ /* 0x000e640008000000 */
[----:B-1----:R-:W-:-:S13]  /*34d0*/  ISETP.NE.AND P0, PT, R0, RZ, PT ;  /* 0x000000ff0000720c */ /* 0x002fda0003f05270 */
[----:B------:R-:W-:Y:S05]  /*34e0*/  @P0 BRA `(.L_x_66) ;  /* 0x0000000000580947 */ /* 0x000fea0003800000 */
[----:B------:R-:W-:-:S13]  /*34f0*/  ELECT P0, URZ, PT ;  /* 0x0000000000ff782f */ /* 0x000fda0003800000 */
[----:B------:R-:W-:Y:S05]  /*3500*/  @!P0 BRA `(.L_x_67) ;  /* 0x0000000000608947 */ /* 0x000fea0003800000 */
[----:B------:R-:W-:Y:S01]  /*3510*/  UMOV UR4, 0x10 ;  /* 0x0000001000047882 */ /* 0x000fe20000000000 */
[----:B------:R-:W-:Y:S01]  /*3520*/  HFMA2 R0, -RZ, RZ, 0, 5.9604644775390625e-08 ;  /* 0x00000001ff007431 */ /* 0x000fe200000001ff */
[----:B------:R-:W-:-:S03]  /*3530*/  MOV R3, 0xffff ;  /* 0x0000ffff00037802 */ /* 0x000fc60000000f00 */
[----:B------:R-:W-:Y:S04]  /*3540*/  DEPBAR.LE SB1, 0x36 ;  /* 0x00009d800000791a */ /* 0x000fe80000000000 */
[----:B------:R-:W1:Y:S02]  /*3550*/  UTCATOMSWS.FIND_AND_SET.ALIGN UP0, UR4, UR4 ;  /* 0x00000004000475e3 */ /* 0x000e640008000800 */
[----:B-1----:R-:W-:Y:S01]  /*3560*/  MOV R4, UR4 ;  /* 0x0000000400047c02 */ /* 0x002fe20008000f00 */
[----:B------:R-:W-:Y:S06]  /*3570*/  BRA.U UP0, `(.L_x_68) ;  /* 0x0000000100187547 */ /* 0x000fec000b800000 */
.L_x_69:
[----:B------:R-:W-:Y:S05]  /*3580*/  NANOSLEEP 0x64 ;  /* 0x000000640000795d */ /* 0x000fea0003800000 */
[----:B------:R-:W-:-:S05]  /*3590*/  UMOV UR4, 0x10 ;  /* 0x0000001000047882 */ /* 0x000fca0000000000 */
[----:B------:R-:W-:Y:S04]  /*35a0*/  DEPBAR.LE SB1, 0x36 ;  /* 0x00009d800000791a */ /* 0x000fe80000000000 */
[----:B------:R-:W1:Y:S02]  /*35b0*/  UTCATOMSWS.FIND_AND_SET.ALIGN UP0, UR4, UR4 ;  /* 0x00000004000475e3 */ /* 0x000e640008000800 */
[----:B-1----:R-:W-:Y:S01]  /*35c0*/  MOV R4, UR4 ;  /* 0x0000000400047c02 */ /* 0x002fe20008000f00 */
[----:B------:R-:W-:Y:S05]  /*35d0*/  BRA.U !UP0, `(.L_x_69) ;  /* 0xfffffffd08e87547 */ /* 0x000fea000b83ffff */
.L_x_68:
[-C--:B------:R-:W-:Y:S02]  /*35e0*/  SHF.L.U32 R3, R3, R4.reuse, RZ ;  /* 0x0000000403037219 */ /* 0x080fe400000006ff */
[----:B------:R-:W-:Y:S01]  /*35f0*/  SHF.L.U32 R0, R0, R4, RZ ;  /* 0x0000000400007219 */ /* 0x000fe200000006ff */
[----:B------:R-:W-:Y:S02]  /*3600*/  IMAD.SHL.U32 R4, R4, 0x20, RZ ;  /* 0x0000002004047824 */ /* 0x000fe400078e00ff */
[----:B------:R1:W-:Y:S04]  /*3610*/  ATOMS.OR RZ, [UR5+0x14], R3 ;  /* 0x00001403ffff798c */ /* 0x0003e8000b000005 */
[----:B------:R1:W-:Y:S04]  /*3620*/  ATOMS.OR RZ, [UR5+0x18], R0 ;  /* 0x00001800ffff798c */ /* 0x0003e8000b000005 */
[----:B------:R1:W-:Y:S01]  /*3630*/  STS [UR6+0x1a0], R4 ;  /* 0x0001a004ff007988 */ /* 0x0003e20008000806 */
[----:B------:R-:W-:Y:S05]  /*3640*/  BRA `(.L_x_67) ;  /* 0x0000000000107947 */ /* 0x000fea0003800000 */
.L_x_66:
[----:B------:R-:W-:Y:S02]  /*3650*/  MOV R0, 0xffffffff ;  /* 0xffffffff00007802 */ /* 0x000fe40000000f00 */
[----:B------:R-:W-:-:S03]  /*3660*/  MOV R4, 0x3690 ;  /* 0x0000369000047802 */ /* 0x000fc60000000f00 */
[----:B------:R1:W-:Y:S04]  /*3670*/  STS [UR6+0x1a0], R0 ;  /* 0x0001a000ff007988 */ /* 0x0003e80008000806 */
[----:B-1---5:R-:W-:Y:S05]  /*3680*/  CALL.REL.NOINC `($__internal_1_$__cuda_sm10x_tcgen05_guardrail_trap_phase_invalid_during_alloc) ;  /* 0x0000004000e87944 */ /* 0x022fea0003c00000 */
.L_x_67:
[----:B------:R-:W-:Y:S05]  /*3690*/  WARPSYNC.ALL ;  /* 0x0000000000007948 */ /* 0x000fea0003800000 */
[----:B------:R-:W2:Y:S01]  /*36a0*/  S2UR UR4, SR_CgaCtaId ;  /* 0x00000000000479c3 */ /* 0x000ea20000008800 */
[----:B------:R-:W-:Y:S01]  /*36b0*/  UMOV UR26, 0x400 ;  /* 0x00000400001a7882 */ /* 0x000fe20000000000 */
[----:B------:R-:W-:-:S06]  /*36c0*/  NOP ;  /* 0x0000000000007918 */ /* 0x000fcc0000000000 */
[----:B------:R-:W-:Y:S06]  /*36d0*/  BAR.ARV 0x6, 0xa0 ;  /* 0x0182800000007b1d */ /* 0x000fec0000002000 */
[----:B------:R-:W3:Y:S01]  /*36e0*/  LDCU UR5, c[0x0][0x38c] ;  /* 0x00007180ff0577ac */ /* 0x000ee20008000800 */
[----:B------:R-:W-:Y:S01]  /*36f0*/  LOP3.LUT R2, R2, 0xffff, RZ, 0xc0, !PT ;  /* 0x0000ffff02027812 */ /* 0x000fe200078ec0ff */
[----:B------:R-:W-:Y:S01]  /*3700*/  IMAD.MOV.U32 R11, RZ, RZ, 0x1 ;  /* 0x00000001ff0b7424 */ /* 0x000fe200078e00ff */
[----:B------:R-:W-:Y:S01]  /*3710*/  CS2R R8, SRZ ;  /* 0x0000000000087805 */ /* 0x000fe2000001ff00 */
[----:B------:R-:W4:Y:S01]  /*3720*/  LDCU UR7, c[0x0][0x38c] ;  /* 0x00007180ff0777ac */ /* 0x000f220008000800 */
[----:B------:R-:W-:Y:S01]  /*3730*/  R2UR UR27, R2 ;  /* 0x00000000021b72ca */ /* 0x000fe200000e0000 */
[----:B------:R-:W-:Y:S01]  /*3740*/  IMAD.MOV.U32 R10, RZ, RZ, RZ ;  /* 0x000000ffff0a7224 */ /* 0x000fe200078e00ff */
[----:B------:R-:W-:Y:S01]  /*3750*/  UMOV UR30, URZ ;  /* 0x000000ff001e7c82 */ /* 0x000fe20008000000 */
[----:B------:R-:W-:Y:S01]  /*3760*/  UMOV UR24, URZ ;  /* 0x000000ff00187c82 */ /* 0x000fe20008000000 */
[----:B--2---:R-:W-:Y:S01]  /*3770*/  ULEA UR26, UR4, UR26, 0x18 ;  /* 0x0000001a041a7291 */ /* 0x004fe2000f8ec0ff */
[----:B------:R-:W-:Y:S01]  /*3780*/  UMOV UR38, 0x0 ;  /* 0x0000000000267882 */ /* 0x000fe20000000000 */
[----:B------:R-:W-:-:S02]  /*3790*/  UMOV UR39, 0x4100010 ;  /* 0x0410001000277882 */ /* 0x000fc40000000000 */
[----:B------:R-:W-:Y:S02]  /*37a0*/  UIADD3 UR4, UPT, UPT, UR26, 0x2400, URZ ;  /* 0x000024001a047890 */ /* 0x000fe4000fffe0ff */
[----:B------:R-:W-:Y:S02]  /*37b0*/  UIADD3 UR6, UPT, UPT, UR26, 0x1c400, URZ ;  /* 0x0001c4001a067890 */ /* 0x000fe4000fffe0ff */
[----:B---3--:R-:W-:Y:S01]  /*37c0*/  UIADD3 UR5, UPT, UPT, UR5, 0x7f, URZ ;  /* 0x0000007f05057890 */ /* 0x008fe2000fffe0ff */
[----:B-1----:R-:W1:Y:S01]  /*37d0*/  LDS R0, [UR26+0x1a0] ;  /* 0x0001a01aff007984 */ /* 0x002e620008000800 */
[----:B------:R-:W-:Y:S01]  /*37e0*/  UMOV UR36, 0x0 ;  /* 0x0000000000247882 */ /* 0x000fe20000000000 */
[----:B------:R-:W-:Y:S01]  /*37f0*/  UMOV UR37, 0x4100010 ;  /* 0x0410001000257882 */ /* 0x000fe20000000000 */
[----:B------:R-:W-:Y:S02]  /*3800*/  USHF.R.S32.HI UR40, URZ, 0x1f, UR5 ;  /* 0x0000001fff287899 */ /* 0x000fe40008011405 */
[----:B----4-:R-:W-:-:S02]  /*3810*/  UISETP.GE.AND UP4, UPT, UR7, 0x1, UPT ;  /* 0x000000010700788c */ /* 0x010fc4000bf86270 */
[----:B------:R-:W-:Y:S02]  /*3820*/  ULEA.HI UR40, UR40, UR5, URZ, 0x7 ;  /* 0x0000000528287291 */ /* 0x000fe4000f8f38ff */
[----:B------:R-:W-:Y:S02]  /*3830*/  USHF.R.U32.HI UR5, URZ, 0x4, UR4 ;  /* 0x00000004ff057899 */ /* 0x000fe40008011604 */
[----:B------:R-:W-:Y:S02]  /*3840*/  USHF.R.S32.HI UR40, URZ, 0x7, UR40 ;  /* 0x00000007ff287899 */ /* 0x000fe40008011428 */
[----:B------:R-:W-:Y:S02]  /*3850*/  USHF.R.U32.HI UR4, URZ, 0x4, UR6 ;  /* 0x00000004ff047899 */ /* 0x000fe40008011606 */
[----:B------:R-:W-:Y:S02]  /*3860*/  UISETP.LT.AND UP0, UPT, UR40, 0x1, UPT ;  /* 0x000000012800788c */ /* 0x000fe4000bf01270 */
[----:B------:R-:W-:-:S02]  /*3870*/  ULOP3.LUT UR5, UR5, 0x3fff, URZ, 0xc0, !UPT ;  /* 0x00003fff05057892 */ /* 0x000fc4000f8ec0ff */
[----:B------:R-:W-:Y:S02]  /*3880*/  ULOP3.LUT UR4, UR4, 0x3fff, URZ, 0xc0, !UPT ;  /* 0x00003fff04047892 */ /* 0x000fe4000f8ec0ff */
[----:B------:R-:W-:Y:S02]  /*3890*/  USEL UR41, UR40, 0x1, !UP0 ;  /* 0x0000000128297887 */ /* 0x000fe4000c000000 */
[----:B------:R-:W-:Y:S02]  /*38a0*/  ULOP3.LUT UR28, UR5, 0x10000, URZ, 0xfc, !UPT ;  /* 0x00010000051c7892 */ /* 0x000fe4000f8efcff */
[----:B------:R-:W-:Y:S02]  /*38b0*/  ULOP3.LUT UR29, UR4, 0x10000, URZ, 0xfc, !UPT ;  /* 0x00010000041d7892 */ /* 0x000fe4000f8efcff */
[----:B------:R-:W-:Y:S01]  /*38c0*/  UIADD3 UR41, UPT, UPT, -UR41, URZ, URZ ;  /* 0x000000ff29297290 */ /* 0x000fe2000fffe1ff */
[----:B------:R-:W-:Y:S01]  /*38d0*/  UMOV UR34, 0x0 ;  /* 0x0000000000227882 */ /* 0x000fe20000000000 */
[----:B------:R-:W-:Y:S01]  /*38e0*/  UMOV UR35, 0x4100010 ;  /* 0x0410001000237882 */ /* 0x000fe20000000000 */
[----:B------:R-:W-:Y:S01]  /*38f0*/  UMOV UR32, 0x0 ;  /* 0x0000000000207882 */ /* 0x000fe20000000000 */
[----:B------:R-:W-:Y:S01]  /*3900*/  UMOV UR33, 0x4100010 ;  /* 0x0410001000217882 */ /* 0x000fe20000000000 */
[----:B-1----:R-:W-:-:S15]  /*3910*/  R2UR UR42, R0 ;  /* 0x00000000002a72ca */ /* 0x002fde00000e0000 */
.L_x_76:
[----:B------:R-:W-:Y:S02]  /*3920*/  LEA R0, R10, UR26, 0x3 ;  /* 0x0000001a0a007c11 */ /* 0x000fe4000f8e18ff */
[----:B------:R-:W-:Y:S02]  /*3930*/  SHF.L.U32 R2, R9, 0x1f, RZ ;  /* 0x0000001f09027819 */ /* 0x000fe400000006ff */
[----:B------:R-:W-:Y:S01]  /*3940*/  PLOP3.LUT P0, PT, PT, PT, UP4, 0x80, 0x8 ;  /* 0x000000000008781c */ /* 0x000fe20003f0f048 */
[----:B------:R-:W-:Y:S01]  /*3950*/  VIADD R3, R0, 0x100 ;  /* 0x0000010000037836 */ /* 0x000fe20000000000 */
[----:B-1----:R-:W1:Y:S02]  /*3960*/  SYNCS.PHASECHK.TRANS64.TRYWAIT P1, [R0+URZ+0xf0], R2 ;  /* 0x0000f002000075a7 */ /* 0x002e6400080211ff */
[----:B-1-3--:R-:W-:Y:S09]  /*3970*/  @!P1 BRA `(.L_x_70) ;  /* 0x0000003800f89947 */ /* 0x00aff20003800000 */
.L_x_145:
[----:B------:R-:W-:Y:S01]  /*3980*/  LEA R4, R10, UR26, 0x4 ;  /* 0x0000001a0a047c11 */ /* 0x000fe2000f8e20ff */
[----:B------:R-:W-:Y:S01]  /*3990*/  @UP4 ULEA UR4, UR24, UR26, 0x3 ;  /* 0x0000001a18044291 */ /* 0x000fe2000f8e18ff */
[----:B------:R-:W-:Y:S01]  /*39a0*/  PLOP3.LUT P2, PT, PT, PT, PT, 0x80, 0x8 ;  /* 0x000000000008781c */ /* 0x000fe20003f4f070 */
[----:B------:R-:W-:Y:S01]  /*39b0*/  ULEA UR31, UR30, UR26, 0x3 ;  /* 0x0000001a1e1f7291 */ /* 0x000fe2000f8e18ff */
[----:B------:R-:W-:Y:S02]  /*39c0*/  PRMT R3, RZ, 0x654, R3 ;  /* 0x00000654ff037816 */ /* 0x000fe40000000003 */
[----:B------:R-:W2:Y:S01]  /*39d0*/  LDS.128 R4, [R4+0x180] ;  /* 0x0001800004047984 */ /* 0x000ea20000000c00 */
[----:B-1----:R-:W-:Y:S02]  /*39e0*/  @P0 SHF.L.U32 R2, R8, 0x1f, RZ ;  /* 0x0000001f08020819 */ /* 0x002fe400000006ff */
[----:B------:R-:W-:Y:S01]  /*39f0*/  SHF.L.U32 R0, R11, 0x1f, RZ ;  /* 0x0000001f0b007819 */ /* 0x000fe200000006ff */
[----:B------:R-:W-:Y:S01]  /*3a00*/  @!PT LDS RZ, [RZ] ;  /* 0x00000000fffff984 */ /* 0x000fe20000000800 */
[----:B------:R-:W-:Y:S01]  /*3a10*/  @!PT LDS RZ, [RZ] ;  /* 0x00000000fffff984 */ /* 0x000fe20000000800 */
[----:B------:R-:W-:Y:S01]  /*3a20*/  @!PT LDS RZ, [RZ] ;  /* 0x00000000fffff984 */ /* 0x000fe20000000800 */
[----:B------:R-:W-:Y:S01]  /*3a30*/  @!PT LDS RZ, [RZ] ;  /* 0x00000000fffff984 */ /* 0x000fe20000000800 */
[----:B------:R1:W-:Y:S06]  /*3a40*/  MEMBAR.ALL.CTA ;  /* 0x0000000000007992 */ /* 0x0003ec0000008000 */
[----:B-1----:R-:W1:Y:S02]  /*3a50*/  FENCE.VIEW.ASYNC.S ;  /* 0x00000000000073c6 */ /* 0x002e640000000000 */
[----:B-1----:R1:W-:Y:S01]  /*3a60*/  SYNCS.ARRIVE.TRANS64.RED.A1T0 RZ, [R3+URZ], RZ ;  /* 0x000000ff03ff79a7 */ /* 0x0023e200081004ff */
[----:B------:R1:W3:Y:S01]  /*3a70*/  @P0 SYNCS.PHASECHK.TRANS64.TRYWAIT P2, [UR4], R2 ;  /* 0x00000002ff0005a7 */ /* 0x0002e20008041104 */
[----:B------:R-:W-:Y:S01]  /*3a80*/  ULEA.HI UR4, UR30, UR30, URZ, 0x1 ;  /* 0x0000001e1e047291 */ /* 0x000fe2000f8f08ff */
[----:B--2---:R-:W-:-:S03]  /*3a90*/  LOP3.LUT P1, RZ, R6, 0x1, RZ, 0xc0, !PT ;  /* 0x0000000106ff7812 */ /* 0x004fc6000782c0ff */
[----:B------:R-:W-:Y:S02]  /*3aa0*/  USHF.L.U32 UR11, UR4, 0x5, URZ ;  /* 0x00000005040b7899 */ /* 0x000fe400080006ff */
[----:B------:R-:W-:Y:S02]  /*3ab0*/  ULOP3.LUT UR4, UR4, 0xffe, URZ, 0xc0, !UPT ;  /* 0x00000ffe04047892 */ /* 0x000fe4000f8ec0ff */
[----:B------:R-:W-:Y:S02]  /*3ac0*/  ULOP3.LUT UR11, UR11, 0xffffffc0, URZ, 0xc0, !UPT ;  /* 0xffffffc00b0b7892 */ /* 0x000fe4000f8ec0ff */
[----:B------:R-:W-:Y:S02]  /*3ad0*/  UIADD3 UR4, UPT, UPT, -UR4, UR30, URZ ;  /* 0x0000001e04047290 */ /* 0x000fe4000fffe1ff */
[----:B------:R-:W-:Y:S01]  /*3ae0*/  UIADD3 UR11, UPT, UPT, UR42, UR11, URZ ;  /* 0x0000000b2a0b7290 */ /* 0x000fe2000fffe0ff */
[----:B------:R-:W2:Y:S03]  /*3af0*/  SYNCS.PHASECHK.TRANS64.TRYWAIT P0, [UR31+0x130], R0 ;  /* 0x00013000ff0075a7 */ /* 0x000ea6000800111f */
[----:B------:R-:W-:Y:S01]  /*3b00*/  ULEA UR11, UR4, UR11, 0x14 ;  /* 0x0000000b040b7291 */ /* 0x000fe2000f8ea0ff */
[----:B-123--:R-:W-:Y:S11]  /*3b10*/  @!P0 BRA `(.L_x_71) ;  /* 0x0000003800a48947 */ /* 0x00eff60003800000 */
.L_x_147:
[----:B------:R-:W-:Y:S01]  /*3b20*/  IADD3 R10, PT, PT, R10, 0x1, RZ ;  /* 0x000000010a0a7810 */ /* 0x000fe20007ffe0ff */
[----:B------:R-:W-:Y:S06]  /*3b30*/  BRA.U !UP4, `(.L_x_72) ;  /* 0x000000010cc07547 */ /* 0x000fec000b800000 */
[----:B------:R-:W-:Y:S01]  /*3b40*/  UPLOP3.LUT UP2, UPT, UPT, UPT, UPT, 0x40, 0x4 ;  /* 0x000000000004789c */ /* 0x000fe20003f4e870 */
[----:B------:R-:W-:Y:S01]  /*3b50*/  UMOV UR23, UR41 ;  /* 0x0000002900177c82 */ /* 0x000fe20008000000 */
[----:B------:R-:W-:Y:S01]  /*3b60*/  UMOV UR22, UR40 ;  /* 0x0000002800167c82 */ /* 0x000fe20008000000 */
[----:B------:R-:W-:-:S08]  /*3b70*/  UMOV UR10, UR24 ;  /* 0x00000018000a7c82 */ /* 0x000fd00008000000 */
.L_x_75:
[----:B------:R-:W-:Y:S02]  /*3b80*/  UIADD3 UR23, UPT, UPT, UR23, 0x1, URZ ;  /* 0x0000000117177890 */ /* 0x000fe4000fffe0ff */
[----:B--2---:R-:W-:Y:S02]  /*3b90*/  ULEA UR5, UR10, UR26, 0x3 ;  /* 0x0000001a0a057291 */ /* 0x004fe4000f8e18ff */
[----:B------:R-:W-:Y:S01]  /*3ba0*/  UISETP.NE.AND UP3, UPT, UR23, URZ, UPT ;  /* 0x000000ff1700728c */ /* 0x000fe2000bf65270 */
[----:B---3--:R-:W-:Y:S10]  /*3bb0*/  @P2 BRA `(.L_x_73) ;  /* 0x00000000000c2947 */ /* 0x008ff40003800000 */
[----:B-1----:R-:W-:Y:S04]  /*3bc0*/  SHF.L.U32 R2, R8, 0x1f, RZ ;  /* 0x0000001f08027819 */ /* 0x002fe800000006ff */
[----:B------:R-:W1:Y:S02]  /*3bd0*/  SYNCS.PHASECHK.TRANS64.TRYWAIT P0, [UR5], R2 ;  /* 0x00000002ff0075a7 */ /* 0x000e640008001105 */
[----:B-1----:R-:W-:Y:S05]  /*3be0*/  @!P0 BRA `(.L_x_74) ;  /* 0x0000003800888947 */ /* 0x002fea0003800000 */
.L_x_73:
[----:B------:R-:W-:Y:S01]  /*3bf0*/  UISETP.NE.AND UP0, UPT, UR22, 0x1, UPT ;  /* 0x000000011600788c */ /* 0x000fe2000bf05270 */
[----:B------:R-:W-:Y:S01]  /*3c00*/  PLOP3.LUT P2, PT, PT, PT, PT, 0x80, 0x8 ;  /* 0x000000000008781c */ /* 0x000fe20003f4f070 */
[----:B------:R-:W-:Y:S02]  /*3c10*/  UIADD3 UR4, UPT, UPT, UR10, 0x1, URZ ;  /* 0x000000010a047890 */ /* 0x000fe4000fffe0ff */
[----:B------:R-:W-:Y:S02]  /*3c20*/  UIADD3 UR25, UPT, UPT, UR5, 0x68, URZ ;  /* 0x0000006805197890 */ /* 0x000fe4000fffe0ff */
[----:B------:R-:W-:Y:S01]  /*3c30*/  UISETP.NE.AND UP1, UPT, UR4, 0xd, UPT ;  /* 0x0000000d0400788c */ /* 0x000fe2000bf25270 */
[----:B------:R-:W-:Y:S01]  /*3c40*/  PLOP3.LUT P0, PT, PT, PT, UP0, 0x80, 0x8 ;  /* 0x000000000008781c */ /* 0x000fe20003f0f008 */
[----:B------:R-:W-:Y:S02]  /*3c50*/  UIADD3 UR22, UPT, UPT, UR22, -0x1, URZ ;  /* 0xffffffff16167890 */ /* 0x000fe4000fffe0ff */
[----:B------:R-:W-:Y:S02]  /*3c60*/  USEL UR6, URZ, 0x1, UP1 ;  /* 0x00000001ff067887 */ /* 0x000fe40008800000 */
[----:B------:R-:W-:Y:S01]  /*3c70*/  USEL UR24, UR4, URZ, UP1 ;  /* 0x000000ff04187287 */ /* 0x000fe20008800000 */
[----:B------:R-:W-:Y:S01]  /*3c80*/  UMOV UR7, 0x40004040 ;  /* 0x4000404000077882 */ /* 0x000fe20000000000 */
[----:B------:R-:W-:Y:S02]  /*3c90*/  UMOV UR5, 0x40004040 ;  /* 0x4000404000057882 */ /* 0x000fe40000000000 */
[----:B------:R-:W-:Y:S01]  /*3ca0*/  @UP0 ULEA UR4, UR24, UR26, 0x3 ;  /* 0x0000001a18040291 */ /* 0x000fe2000f8e18ff */
[----:B------:R-:W-:Y:S01]  /*3cb0*/  LOP3.LUT R8, R8, UR6, RZ, 0x3c, !PT ;  /* 0x0000000608087c12 */ /* 0x000fe2000f8e3cff */
[----:B------:R-:W-:Y:S01]  /*3cc0*/  ULEA UR6, UR10, UR29, 0x9 ;  /* 0x0000001d0a067291 */ /* 0x000fe2000f8e48ff */
[----:B------:R-:W-:Y:S02]  /*3cd0*/  UMOV UR21, 0x40004040 ;  /* 0x4000404000157882 */ /* 0x000fe40000000000 */
[----:B-1----:R-:W-:Y:S01]  /*3ce0*/  @P0 SHF.L.U32 R0, R8, 0x1f, RZ ;  /* 0x0000001f08000819 */ /* 0x002fe200000006ff */
[----:B------:R-:W-:Y:S02]  /*3cf0*/  UIADD3 UR20, UPT, UPT, UR6, 0x2, URZ ;  /* 0x0000000206147890 */ /* 0x000fe4000fffe0ff */
[----:B------:R-:W-:Y:S01]  /*3d00*/  UIADD3 UR16, UPT, UPT, UR6, 0x4, URZ ;  /* 0x0000000406107890 */ /* 0x000fe2000fffe0ff */
[----:B------:R2:W3:Y:S01]  /*3d10*/  @P0 SYNCS.PHASECHK.TRANS64.TRYWAIT P2, [UR4], R0 ;  /* 0x00000000ff0005a7 */ /* 0x0004e20008041104 */
[----:B------:R-:W-:Y:S02]  /*3d20*/  ULEA UR4, UR10, UR28, 0x9 ;  /* 0x0000001c0a047291 */ /* 0x000fe4000f8e48ff */
[----:B------:R-:W-:Y:S02]  /*3d30*/  UIADD3 UR12, UPT, UPT, UR6, 0x6, URZ ;  /* 0x00000006060c7890 */ /* 0x000fe4000fffe0ff */
[----:B------:R-:W-:Y:S02]  /*3d40*/  UIADD3 UR18, UPT, UPT, UR4, 0x2, URZ ;  /* 0x0000000204127890 */ /* 0x000fe4000fffe0ff */
[----:B------:R-:W-:Y:S02]  /*3d50*/  UIADD3 UR14, UPT, UPT, UR4, 0x4, URZ ;  /* 0x00000004040e7890 */ /* 0x000fe4000fffe0ff */
[----:B------:R-:W-:Y:S01]  /*3d60*/  UIADD3 UR8, UPT, UPT, UR4, 0x6, URZ ;  /* 0x0000000604087890 */ /* 0x000fe2000fffe0ff */
[----:B------:R2:W-:Y:S01]  /*3d70*/  UTCQMMA gdesc[UR4], gdesc[UR6], tmem[UR11], tmem[UR38], idesc[UR39], UP2 ;  /* 0x00ff2606040075ea */ /* 0x0005e2000900030b */
[----:B------:R-:W-:Y:S01]  /*3d80*/  UPLOP3.LUT UP2, UPT, UPT, UPT, UPT, 0x80, 0x8 ;  /* 0x000000000008789c */ /* 0x000fe20003f4f070 */
[----:B------:R-:W-:Y:S01]  /*3d90*/  UMOV UR19, 0x40004040 ;  /* 0x4000404000137882 */ /* 0x000fe20000000000 */
[----:B------:R-:W-:Y:S01]  /*3da0*/  UMOV UR17, 0x40004040 ;  /* 0x4000404000117882 */ /* 0x000fe20000000000 */
[----:B------:R2:W-:Y:S01]  /*3db0*/  UTCQMMA gdesc[UR18], gdesc[UR20], tmem[UR11], tmem[UR36], idesc[UR37], UPT ;  /* 0x00ff2414120075ea */ /* 0x0005e2000b80030b */
[----:B------:R-:W-:Y:S01]  /*3dc0*/  UMOV UR15, 0x40004040 ;  /* 0x40004040000f7882 */ /* 0x000fe20000000000 */
[----:B------:R-:W-:Y:S01]  /*3dd0*/  UMOV UR13, 0x40004040 ;  /* 0x40004040000d7882 */ /* 0x000fe20000000000 */
[----:B------:R-:W-:Y:S01]  /*3de0*/  UMOV UR9, 0x40004040 ;  /* 0x4000404000097882 */ /* 0x000fe20000000000 */
[----:B------:R2:W-:Y:S01]  /*3df0*/  UTCQMMA gdesc[UR14], gdesc[UR16], tmem[UR11], tmem[UR34], idesc[UR35], UPT ;  /* 0x00ff22100e0075ea */ /* 0x0005e2000b80030b */
[----:B------:R2:W-:Y:S01]  /*3e00*/  UTCQMMA gdesc[UR8], gdesc[UR12], tmem[UR11], tmem[UR32], idesc[UR33], UPT ;  /* 0x00ff200c080075ea */ /* 0x0005e2000b80030b */
[----:B------:R2:W-:Y:S01]  /*3e10*/  UTCBAR.MULTICAST [UR25], URZ, UR27 ;  /* 0x000000ff190073e9 */ /* 0x0005e2000800081b */
[----:B------:R-:W-:Y:S01]  /*3e20*/  UMOV UR10, UR24 ;  /* 0x00000018000a7c82 */ /* 0x000fe20008000000 */
[----:B------:R-:W-:Y:S05]  /*3e30*/  BRA.U UP3, `(.L_x_75) ;  /* 0xfffffffd03507547 */ /* 0x000fea000b83ffff */
.L_x_72:
[----:B--2---:R-:W-:Y:S01]  /*3e40*/  UIADD3 UR4, UPT, UPT, UR30, 0x1, URZ ;  /* 0x000000011e047890 */ /* 0x004fe2000fffe0ff */
[C---:B------:R-:W-:Y:S01]  /*3e50*/  ISETP.NE.AND P0, PT, R10.reuse, 0x2, PT ;  /* 0x000000020a00780c */ /* 0x040fe20003f05270 */
[----:B------:R-:W-:Y:S02]  /*3e60*/  UIADD3 UR5, UPT, UPT, UR31, 0x110, URZ ;  /* 0x000001101f057890 */ /* 0x000fe4000fffe0ff */
[----:B------:R-:W-:Y:S01]  /*3e70*/  UISETP.NE.AND UP0, UPT, UR4, 0x4, UPT ;  /* 0x000000040400788c */ /* 0x000fe2000bf05270 */
[----:B-1----:R-:W-:Y:S02]  /*3e80*/  SEL R0, RZ, 0x1, P0 ;  /* 0x00000001ff007807 */ /* 0x002fe40000000000 */
[----:B------:R-:W-:Y:S01]  /*3e90*/  SEL R10, R10, RZ, P0 ;  /* 0x000000ff0a0a7207 */ /* 0x000fe20000000000 */
[----:B------:R-:W-:Y:S01]  /*3ea0*/  USEL UR6, URZ, 0x1, UP0 ;  /* 0x00000001ff067887 */ /* 0x000fe20008000000 */
[----:B------:R-:W-:Y:S01]  /*3eb0*/  LOP3.LUT R9, R9, R0, RZ, 0x3c, !PT ;  /* 0x0000000009097212 */ /* 0x000fe200078e3cff */
[----:B------:R-:W-:Y:S01]  /*3ec0*/  USEL UR30, UR4, URZ, UP0 ;  /* 0x000000ff041e7287 */ /* 0x000fe20008000000 */
[----:B------:R1:W-:Y:S03]  /*3ed0*/  UTCBAR [UR5], URZ ;  /* 0x000000ff050073e9 */ /* 0x0003e600080000ff */
[----:B------:R-:W-:Y:S01]  /*3ee0*/  LOP3.LUT R11, R11, UR6, RZ, 0x3c, !PT ;  /* 0x000000060b0b7c12 */ /* 0x000fe2000f8e3cff */
[----:B------:R-:W-:Y:S07]  /*3ef0*/  @P1 BRA `(.L_x_76) ;  /* 0xfffffff800881947 */ /* 0x000fee000383ffff */
[----:B------:R-:W2:Y:S01]  /*3f00*/  S2UR UR8, SR_CgaCtaId ;  /* 0x00000000000879c3 */ /* 0x000ea20000008800 */
[----:B------:R-:W-:Y:S01]  /*3f10*/  ELECT P0, URZ, PT ;  /* 0x0000000000ff782f */ /* 0x000fe20003800000 */
[----:B------:R-:W-:Y:S01]  /*3f20*/  IMAD.MOV.U32 R0, RZ, RZ, 0x1 ;  /* 0x00000001ff007424 */ /* 0x000fe200078e00ff */
[----:B------:R-:W-:Y:S01]  /*3f30*/  UIADD3 UR26, UPT, UPT, UR26, 0x130, URZ ;  /* 0x000001301a1a7890 */ /* 0x000fe2000fffe0ff */
[----:B------:R-:W-:Y:S01]  /*3f40*/  SHF.L.U32 R2, R11, 0x1f, RZ ;  /* 0x0000001f0b027819 */ /* 0x000fe200000006ff */
[----:B------:R-:W-:-:S03]  /*3f50*/  UMOV UR4, 0x40 ;  /* 0x0000004000047882 */ /* 0x000fc60000000000 */
[----:B------:R-:W-:Y:S01]  /*3f60*/  UVIRTCOUNT.DEALLOC.SMPOOL 0x80 ;  /* 0x000000800000784c */ /* 0x000fe20000000000 */
[----:B--2---:R-:W-:Y:S02]  /*3f70*/  ULEA UR8, UR8, UR4, 0x18 ;  /* 0x0000000408087291 */ /* 0x004fe4000f8ec0ff */
[----:B------:R-:W-:-:S07]  /*3f80*/  ULEA UR4, UR30, UR26, 0x3 ;  /* 0x0000001a1e047291 */ /* 0x000fce000f8e18ff */
[----:B------:R2:W-:Y:S02]  /*3f90*/  @P0 STS.U8 [UR8+0x1c], R0 ;  /* 0x00001c00ff000988 */ /* 0x0005e40008000008 */
[----:B------:R-:W4:Y:S02]  /*3fa0*/  SYNCS.PHASECHK.TRANS64.TRYWAIT P0, [UR4], R2 ;  /* 0x00000002ff0075a7 */ /* 0x000f240008001104 */
[----:B--2-4-:R-:W-:Y:S05]  /*3fb0*/  @!P0 BRA `(.L_x_77) ;  /* 0x0000003400ac8947 */ /* 0x014fea0003800000 */
.L_x_150:
[----:B------:R-:W-:-:S04]  /*3fc0*/  UIADD3 UR4, UPT, UPT, UR30, 0x1, URZ ;  /* 0x000000011e047890 */ /* 0x000fc8000fffe0ff */
[----:B------:R-:W-:-:S04]  /*3fd0*/  UISETP.NE.AND UP0, UPT, UR4, 0x4, UPT ;  /* 0x000000040400788c */ /* 0x000fc8000bf05270 */
[----:B------:R-:W-:Y:S02]  /*3fe0*/  USEL UR6, URZ, 0x1, UP0 ;  /* 0x00000001ff067887 */ /* 0x000fe40008000000 */
[----:B------:R-:W-:-:S04]  /*3ff0*/  USEL UR4, UR4, URZ, UP0 ;  /* 0x000000ff04047287 */ /* 0x000fc80008000000 */
[----:B-1----:R-:W-:Y:S01]  /*4000*/  ULEA UR5, UR4, UR26, 0x3 ;  /* 0x0000001a04057291 */ /* 0x002fe2000f8e18ff */
[----:B--2---:R-:W-:-:S04]  /*4010*/  LOP3.LUT R2, R11, UR6, RZ, 0x3c, !PT ;  /* 0x000000060b027c12 */ /* 0x004fc8000f8e3cff */
[----:B------:R-:W-:-:S04]  /*4020*/  SHF.L.U32 R3, R2, 0x1f, RZ ;  /* 0x0000001f02037819 */ /* 0x000fc800000006ff */
[----:B------:R-:W1:Y:S02]  /*4030*/  SYNCS.PHASECHK.TRANS64.TRYWAIT P0, [UR5], R3 ;  /* 0x00000003ff0075a7 */ /* 0x000e640008001105 */
[----:B-1----:R-:W-:Y:S05]  /*4040*/  @!P0 BRA `(.L_x_78) ;  /* 0x0000003400a08947 */ /* 0x002fea0003800000 */
.L_x_152:
        /* <DEDUP_REMOVED lines=9> */
.L_x_154:
[----:B------:R-:W-:-:S04]  /*40e0*/  UIADD3 UR4, UPT, UPT, UR4, 0x1, URZ ;  /* 0x0000000104047890 */ /* 0x000fc8000fffe0ff */
[----:B------:R-:W-:-:S04]  /*40f0*/  UISETP.NE.AND UP0, UPT, UR4, 0x4, UPT ;  /* 0x000000040400788c */ /* 0x000fc8000bf05270 */
[----:B------:R-:W-:Y:S02]  /*4100*/  USEL UR5, URZ, 0x1, UP0 ;  /* 0x00000001ff057887 */ /* 0x000fe40008000000 */
[----:B------:R-:W-:-:S04]  /*4110*/  USEL UR4, UR4, URZ, UP0 ;  /* 0x000000ff04047287 */ /* 0x000fc80008000000 */
[----:B------:R-:W-:Y:S01]  /*4120*/  ULEA UR4, UR4, UR26, 0x3 ;  /* 0x0000001a04047291 */ /* 0x000fe2000f8e18ff */
[----:B------:R-:W-:-:S04]  /*4130*/  LOP3.LUT R2, R2, UR5, RZ, 0x3c, !PT ;  /* 0x0000000502027c12 */ /* 0x000fc8000f8e3cff */
[----:B------:R-:W-:-:S04]  /*4140*/  SHF.L.U32 R2, R2, 0x1f, RZ ;  /* 0x0000001f02027819 */ /* 0x000fc800000006ff */
[----:B------:R-:W2:Y:S02]  /*4150*/  SYNCS.PHASECHK.TRANS64.TRYWAIT P0, [UR4], R2 ;  /* 0x00000002ff0075a7 */ /* 0x000ea40008001104 */
[----:B--2---:R-:W-:Y:S05]  /*4160*/  @!P0 BRA `(.L_x_80) ;  /* 0x0000003400888947 */ /* 0x004fea0003800000 */
.L_x_156:
[----:B------:R-:W-:Y:S01]  /*4170*/  NOP ;  /* 0x0000000000007918 */ /* 0x000fe20000000000 */
[----:B-1----:R-:W1:Y:S01]  /*4180*/  LDS R0, [UR8+0x14] ;  /* 0x00001408ff007984 */ /* 0x002e620008000800 */
[----:B------:R-:W-:Y:S01]  /*4190*/  ULOP3.LUT UR4, UR42, 0xffff, URZ, 0xc0, !UPT ;  /* 0x0000ffff2a047892 */ /* 0x000fe2000f8ec0ff */
[----:B------:R-:W-:Y:S01]  /*41a0*/  UMOV UR5, 0xffff ;  /* 0x0000ffff00057882 */ /* 0x000fe20000000000 */
[----:B------:R-:W-:Y:S02]  /*41b0*/  UMOV UR6, 0x1 ;  /* 0x0000000100067882 */ /* 0x000fe40000000000 */
[----:B------:R-:W-:-:S04]  /*41c0*/  USHF.R.U32.HI UR4, URZ, 0x5, UR4 ;  /* 0x00000005ff047899 */ /* 0x000fc80008011604 */
[----:B------:R-:W-:Y:S02]  /*41d0*/  USHF.L.U32 UR5, UR5, UR4, URZ ;  /* 0x0000000405057299 */ /* 0x000fe400080006ff */
[----:B------:R-:W-:-:S04]  /*41e0*/  USHF.L.U32 UR4, UR6, UR4, URZ ;  /* 0x0000000406047299 */ /* 0x000fc800080006ff */
[----:B-1----:R-:W-:-:S04]  /*41f0*/  LOP3.LUT R0, R0, UR5, RZ, 0xc0, !PT ;  /* 0x0000000500007c12 */ /* 0x002fc8000f8ec0ff */
[----:B------:R-:W-:-:S13]  /*4200*/  ISETP.NE.AND P0, PT, R0, UR5, PT ;  /* 0x0000000500007c0c */ /* 0x000fda000bf05270 */
[----:B------:R-:W-:Y:S05]  /*4210*/  @P0 BRA `(.L_x_81) ;  /* 0x0000000000580947 */ /* 0x000fea0003800000 */
[----:B------:R-:W1:Y:S02]  /*4220*/  LDS R0, [UR8+0x18] ;  /* 0x00001808ff007984 */ /* 0x000e640008000800 */
[----:B-1----:R-:W-:-:S04]  /*4230*/  LOP3.LUT R0, R0, UR4, RZ, 0xc0, !PT ;  /* 0x0000000400007c12 */ /* 0x002fc8000f8ec0ff */
[----:B------:R-:W-:-:S13]  /*4240*/  ISETP.NE.AND P0, PT, R0, UR4, PT ;  /* 0x0000000400007c0c */ /* 0x000fda000bf05270 */
[----:B------:R-:W-:Y:S05]  /*4250*/  @P0 BRA `(.L_x_82) ;  /* 0x00000000003c0947 */ /* 0x000fea0003800000 */
[----:B------:R-:W1:Y:S01]  /*4260*/  S2R R2, SR_LANEID ;  /* 0x0000000000027919 */ /* 0x000e620000000000 */
[----:B------:R-:W-:-:S06]  /*4270*/  ULOP3.LUT UR5, URZ, UR5, URZ, 0x33, !UPT ;  /* 0x00000005ff057292 */ /* 0x000fcc000f8e33ff */
[----:B------:R-:W-:-:S04]  /*4280*/  IMAD.U32 R0, RZ, RZ, UR5 ;  /* 0x00000005ff007e24 */ /* 0x000fc8000f8e00ff */
[----:B------:R2:W4:Y:S02]  /*4290*/  REDUX UR7, R0 ;  /* 0x00000000000773c4 */ /* 0x0005240000000000 */
[----:B------:R1:W-:Y:S01]  /*42a0*/  UTCATOMSWS.AND URZ, UR5 ;  /* 0x0000000500ff79e3 */ /* 0x0003e20008000000 */
[----:B--2---:R-:W-:Y:S01]  /*42b0*/  LOP3.LUT R0, RZ, UR4, RZ, 0x33, !PT ;  /* 0x00000004ff007c12 */ /* 0x004fe2000f8e33ff */
[----:B------:R-:W-:Y:S02]  /*42c0*/  VOTEU.ANY UR4, UPT, PT ;  /* 0x0000000000047886 */ /* 0x000fe400038e0100 */
[----:B------:R-:W-:Y:S02]  /*42d0*/  UFLO.U32 UR4, UR4 ;  /* 0x00000004000472bd */ /* 0x000fe400080e0000 */
[----:B------:R-:W2:Y:S04]  /*42e0*/  REDUX UR6, R0 ;  /* 0x00000000000673c4 */ /* 0x000ea80000000000 */
[----:B-1----:R-:W-:-:S02]  /*42f0*/  ISETP.EQ.U32.AND P0, PT, R2, UR4, PT ;  /* 0x0000000402007c0c */ /* 0x002fc4000bf02070 */
[----:B----4-:R-:W-:-:S11]  /*4300*/  MOV R2, UR7 ;  /* 0x0000000700027c02 */ /* 0x010fd60008000f00 */
[----:B------:R1:W-:Y:S01]  /*4310*/  @P0 ATOMS.AND RZ, [UR8+0x14], R2 ;  /* 0x00001402ffff098c */ /* 0x0003e2000a800008 */
[----:B--2---:R-:W-:-:S05]  /*4320*/  IMAD.U32 R0, RZ, RZ, UR6 ;  /* 0x00000006ff007e24 */ /* 0x004fca000f8e00ff */
[----:B------:R1:W-:Y:S01]  /*4330*/  @P0 ATOMS.AND RZ, [UR8+0x18], R0 ;  /* 0x00001800ffff098c */ /* 0x0003e2000a800008 */
[----:B------:R-:W-:Y:S05]  /*4340*/  BRA `(.L_x_83) ;  /* 0x0000000000147947 */ /* 0x000fea0003800000 */
.L_x_82:
[----:B------:R-:W-:Y:S02]  /*4350*/  MOV R2, 0x4370 ;  /* 0x0000437000027802 */ /* 0x000fe40000000f00 */
[----:B---3-5:R-:W-:Y:S05]  /*4360*/  CALL.REL.NOINC `($__internal_0_$__cuda_sm10x_tcgen05_guardrail_trap_col_being_dealloced_not_returned_by_alloc) ;  /* 0x0000003400a47944 */ /* 0x028fea0003c00000 */
[----:B------:R-:W-:Y:S05]  /*4370*/  BRA `(.L_x_83) ;  /* 0x0000000000087947 */ /* 0x000fea0003800000 */
.L_x_81:
[----:B------:R-:W-:Y:S02]  /*4380*/  MOV R2, 0x43a0 ;  /* 0x000043a000027802 */ /* 0x000fe40000000f00 */
[----:B---3-5:R-:W-:Y:S05]  /*4390*/  CALL.REL.NOINC `($__internal_2_$__cuda_sm10x_tcgen05_guardrail_trap_unallocated_columns_being_dealloced) ;  /* 0x0000003400b07944 */ /* 0x028fea0003c00000 */
.L_x_83:
[----:B------:R-:W-:Y:S01]  /*43a0*/  NOP ;  /* 0x0000000000007918 */ /* 0x000fe20000000000 */
[----:B------:R-:W-:Y:S05]  /*43b0*/  EXIT ;  /* 0x000000000000794d */ /* 0x000fea0003800000 */
.L_x_65:
[----:B------:R-:W-:-:S09]  /*43c0*/  UISETP.NE.OR UP0, UPT, UR22, 0x3, !UP3 ;  /* 0x000000031600788c */ /* 0x000fd2000df05670 */
[----:B------:R-:W-:Y:S05]  /*43d0*/  BRA.U UP0, `(.L_x_84) ;  /* 0x0000000d00087547 */ /* 0x000fea000b800000 */
[----:B------:R-:W1:Y:S01]  /*43e0*/  LDCU UR26, c[0x0][0x370] ;  /* 0x00006e00ff1a77ac */ /* 0x000e620008000800 */
[----:B------:R-:W2:Y:S01]  /*43f0*/  LDC.64 R16, c[0x0][0x348] ;  /* 0x0000d200ff107b82 */ /* 0x000ea20000000a00 */
[----:B------:R-:W-:Y:S02]  /*4400*/  HFMA2 R13, -RZ, RZ, 0, 0 ;  /* 0x00000000ff0d7431 */ /* 0x000fe400000001ff */
[----:B------:R-:W-:Y:S01]  /*4410*/  IMAD.MOV.U32 R15, RZ, RZ, 0x1 ;  /* 0x00000001ff0f7424 */ /* 0x000fe200078e00ff */
[----:B------:R-:W1:Y:S01]  /*4420*/  LDCU.128 UR28, c[0x0][0xb10] ;  /* 0x00016200ff1c77ac */ /* 0x000e620008000c00 */
[----:B------:R-:W-:Y:S01]  /*4430*/  IMAD.MOV.U32 R14, RZ, RZ, RZ ;  /* 0x000000ffff0e7224 */ /* 0x000fe200078e00ff */
[----:B------:R-:W-:Y:S01]  /*4440*/  MOV R12, 0x1000 ;  /* 0x00001000000c7802 */ /* 0x000fe20000000f00 */
[----:B------:R-:W3:Y:S01]  /*4450*/  LDCU UR25, c[0x0][0x374] ;  /* 0x00006e80ff1977ac */ /* 0x000ee20008000800 */
[----:B------:R-:W4:Y:S01]  /*4460*/  LDC.64 R2, c[0x0][0x888] ;  /* 0x00022200ff027b82 */ /* 0x000f220000000a00 */
[----:B------:R-:W3:Y:S01]  /*4470*/  LDCU UR16, c[0x0][0xb0c] ;  /* 0x00016180ff1077ac */ /* 0x000ee20008000800 */
[----:B------:R-:W2:Y:S06]  /*4480*/  LDCU UR35, c[0x0][0xb20] ;  /* 0x00016400ff2377ac */ /* 0x000eac0008000800 */
[----:B------:R-:W4:Y:S01]  /*4490*/  LDC.64 R4, c[0x0][0x890] ;  /* 0x00022400ff047b82 */ /* 0x000f220000000a00 */
[----:B------:R-:W2:Y:S01]  /*44a0*/  LDCU UR4, c[0x0][0xb30] ;  /* 0x00016600ff0477ac */ /* 0x000ea20008000800 */
[----:B------:R-:W-:Y:S01]  /*44b0*/  UMOV UR17, 0x400 ;  /* 0x0000040000117882 */ /* 0x000fe20000000000 */
[----:B-1----:R-:W-:-:S02]  /*44c0*/  UIMAD.WIDE.U32 UR32, UR26, UR28, URZ ;  /* 0x0000001c1a2072a5 */ /* 0x002fc4000f8e00ff */
[----:B---3--:R-:W-:Y:S02]  /*44d0*/  UIMAD.WIDE.U32 UR6, UR25, UR31, URZ ;  /* 0x0000001f190672a5 */ /* 0x008fe4000f8e00ff */
[----:B------:R-:W-:Y:S02]  /*44e0*/  ULEA UR17, UR48, UR17, 0x18 ;  /* 0x0000001130117291 */ /* 0x000fe4000f8ec0ff */
[----:B------:R-:W-:Y:S02]  /*44f0*/  UPLOP3.LUT UP3, UPT, UPT, UPT, UPT, 0x40, 0x4 ;  /* 0x000000000004789c */ /* 0x000fe40003f6e870 */
[----:B------:R-:W-:Y:S01]  /*4500*/  UIADD3 UR5, UPT, UPT, UR17, 0xd0, URZ ;  /* 0x000000d011057890 */ /* 0x000fe2000fffe0ff */
[----:B------:R-:W-:Y:S01]  /*4510*/  UMOV UR32, UR33 ;  /* 0x0000002100207c82 */ /* 0x000fe20008000000 */
[----:B------:R-:W-:Y:S01]  /*4520*/  UMOV UR27, UR7 ;  /* 0x00000007001b7c82 */ /* 0x000fe20008000000 */
[----:B------:R-:W-:Y:S02]  /*4530*/  UISETP.GE.AND UP0, UPT, UR40, 0x1, UPT ;  /* 0x000000012800788c */ /* 0x000fe4000bf06270 */
[----:B------:R-:W-:Y:S01]  /*4540*/  UISETP.NE.AND UP4, UPT, UR40, 0x1, UPT ;  /* 0x000000012800788c */ /* 0x000fe2000bf85270 */
[----:B------:R-:W1:Y:S01]  /*4550*/  LDCU.64 UR14, c[0x0][0xb28] ;  /* 0x00016500ff0e77ac */ /* 0x000e620008000a00 */
[----:B------:R-:W-:-:S02]  /*4560*/  UISETP.NE.AND UP6, UPT, UR16, 0x1, UPT ;  /* 0x000000011000788c */ /* 0x000fc4000bfc5270 */
[----:B------:R-:W-:Y:S02]  /*4570*/  UISETP.NE.AND UP5, UPT, UR30, 0x1, UPT ;  /* 0x000000011e00788c */ /* 0x000fe4000bfa5270 */
[----:B------:R-:W-:Y:S02]  /*4580*/  UPRMT UR48, UR48, 0x654, UR5 ;  /* 0x0000065430307896 */ /* 0x000fe40008000005 */
[----:B------:R-:W-:Y:S02]  /*4590*/  USHF.R.U32.HI UR32, URZ, UR29, UR32 ;  /* 0x0000001dff207299 */ /* 0x000fe40008011620 */
[----:B--2---:R-:W-:Y:S02]  /*45a0*/  USHF.R.U32.HI UR27, URZ, UR35, UR27 ;  /* 0x00000023ff1b7299 */ /* 0x004fe4000801161b */
[----:B------:R-:W-:-:S11]  /*45b0*/  UISETP.NE.AND UP2, UPT, UR4, 0x1, UPT ;  /* 0x000000010400788c */ /* 0x000fd6000bf45270 */
.L_x_92:
[C---:B------:R-:W-:Y:S02]  /*45c0*/  LEA R7, R14.reuse, UR17, 0x3 ;  /* 0x000000110e077c11 */ /* 0x040fe4000f8e18ff */
[----:B------:R-:W-:Y:S02]  /*45d0*/  SHF.L.U32 R0, R13, 0x1f, RZ ;  /* 0x0000001f0d007819 */ /* 0x000fe400000006ff */
[----:B------:R-:W-:Y:S02]  /*45e0*/  LEA R8, R14, UR17, 0x4 ;  /* 0x000000110e087c11 */ /* 0x000fe4000f8e20ff */
[----:B--2---:R-:W2:Y:S02]  /*45f0*/  SYNCS.PHASECHK.TRANS64.TRYWAIT P0, [R7+URZ+0xf0], R0 ;  /* 0x0000f000070075a7 */ /* 0x004ea400080011ff */
[----:B--2---:R-:W-:Y:S05]  /*4600*/  @!P0 BRA `(.L_x_85) ;  /* 0x0000003000788947 */ /* 0x004fea0003800000 */
.L_x_157:
[----:B------:R-:W3:Y:S01]  /*4610*/  LDS.128 R8, [R8+0x180] ;  /* 0x0001800008087984 */ /* 0x000ee20000000c00 */
[----:B------:R-:W-:Y:S01]  /*4620*/  UISETP.GE.AND UP0, UPT, UR40, 0x1, UPT ;  /* 0x000000012800788c */ /* 0x000fe2000bf06270 */
[----:B------:R-:W-:Y:S01]  /*4630*/  @!PT LDS RZ, [RZ] ;  /* 0x00000000fffff984 */ /* 0x000fe20000000800 */
[----:B------:R-:W-:Y:S01]  /*4640*/  @!PT LDS RZ, [RZ] ;  /* 0x00000000fffff984 */ /* 0x000fe20000000800 */
[----:B------:R-:W-:Y:S01]  /*4650*/  @!PT LDS RZ, [RZ] ;  /* 0x00000000fffff984 */ /* 0x000fe20000000800 */
[----:B------:R-:W-:Y:S01]  /*4660*/  @!PT LDS RZ, [RZ] ;  /* 0x00000000fffff984 */ /* 0x000fe20000000800 */
[----:B------:R1:W-:Y:S06]  /*4670*/  MEMBAR.ALL.CTA ;  /* 0x0000000000007992 */ /* 0x0003ec0000008000 */
[----:B-1----:R-:W1:Y:S01]  /*4680*/  FENCE.VIEW.ASYNC.S ;  /* 0x00000000000073c6 */ /* 0x002e620000000000 */
[----:B---3--:R-:W-:Y:S11]  /*4690*/  LOP3.LUT P0, RZ, R10, 0x1, RZ, 0xc0, !PT ;  /* 0x000000010aff7812 */ /* 0x008ff6000780c0ff */
[----:B------:R-:W-:Y:S02]  /*46a0*/  @!UPT UIADD3 URZ, UPT, UPT, URZ, URZ, URZ ;  /* 0x000000fffffff290 */ /* 0x000fe4000fffe0ff */
[----:B-1----:R-:W-:Y:S01]  /*46b0*/  VOTEU.ANY UP1, P0 ;  /* 0x0000000000ff7886 */ /* 0x002fe20000020100 */
[----:B------:R-:W-:Y:S11]  /*46c0*/  PLOP3.LUT P0, PT, PT, PT, UP1, 0x80, 0x8 ;  /* 0x000000000008781c */ /* 0x000ff60003f0f018 */
[----:B------:R-:W-:Y:S02]  /*46d0*/  @!UPT UIADD3 URZ, UPT, UPT, URZ, URZ, URZ ;  /* 0x000000fffffff290 */ /* 0x000fe4000fffe0ff */
[----:B--2---:R-:W-:Y:S02]  /*46e0*/  @P0 SHF.R.U32.HI R0, RZ, 0x10, R9 ;  /* 0x00000010ff000819 */ /* 0x004fe40000011609 */
[----:B------:R-:W-:Y:S02]  /*46f0*/  @P0 MOV R6, R8 ;  /* 0x0000000800060202 */ /* 0x000fe40000000f00 */
[----:B------:R-:W-:Y:S01]  /*4700*/  @P0 R2UR UR4, R0 ;  /* 0x00000000000402ca */ /* 0x000fe200000e0000 */
[----:B------:R-:W-:Y:S01]  /*4710*/  VIADD R0, R7, 0x100 ;  /* 0x0000010007007836 */ /* 0x000fe20000000000 */
[----:B------:R-:W-:Y:S02]  /*4720*/  @P0 LOP3.LUT R8, R9, 0xffff, RZ, 0xc0, !PT ;  /* 0x0000ffff09080812 */ /* 0x000fe400078ec0ff */
[----:B------:R-:W-:Y:S02]  /*4730*/  @P0 R2UR UR6, R6 ;  /* 0x00000000060602ca */ /* 0x000fe400000e0000 */
[----:B------:R-:W-:Y:S02]  /*4740*/  PRMT R0, RZ, 0x654, R0 ;  /* 0x00000654ff007816 */ /* 0x000fe40000000000 */
[----:B------:R-:W-:Y:S02]  /*4750*/  @P0 R2UR UR5, R8 ;  /* 0x00000000080502ca */ /* 0x000fe400000e0000 */
[----:B------:R1:W-:Y:S03]  /*4760*/  SYNCS.ARRIVE.TRANS64.RED.A1T0 RZ, [R0+URZ], RZ ;  /* 0x000000ff00ff79a7 */ /* 0x0003e600081004ff */
[----:B------:R-:W-:Y:S04]  /*4770*/  @UP1 UMOV UR24, UR4 ;  /* 0x0000000400181c82 */ /* 0x000fe80008000000 */
[----:B------:R-:W-:Y:S04]  /*4780*/  @UP1 UMOV UR13, UR6 ;  /* 0x00000006000d1c82 */ /* 0x000fe80008000000 */
[----:B------:R-:W-:Y:S01]  /*4790*/  @UP1 UMOV UR7, UR5 ;  /* 0x0000000500071c82 */ /* 0x000fe20008000000 */
[----:B------:R-:W-:Y:S05]  /*47a0*/  BRA.U !UP0, `(.L_x_86) ;  /* 0x0000000108a47547 */ /* 0x000fea000b800000 */
[----:B------:R-:W-:Y:S02]  /*47b0*/  UIMAD.WIDE.U32 UR10, UR7, UR31, URZ ;  /* 0x0000001f070a72a5 */ /* 0x000fe4000f8e00ff */
[----:B------:R-:W-:Y:S02]  /*47c0*/  UIMAD.WIDE.U32 UR18, UR13, UR28, URZ ;  /* 0x0000001c0d1272a5 */ /* 0x000fe4000f8e00ff */
[----:B------:R-:W-:Y:S02]  /*47d0*/  USEL UR4, UR25, UR27, !UP5 ;  /* 0x0000001b19047287 */ /* 0x000fe4000e800000 */
[----:B------:R-:W-:Y:S02]  /*47e0*/  USEL UR8, UR26, UR32, !UP6 ;  /* 0x000000201a087287 */ /* 0x000fe4000f000000 */
[----:B------:R-:W-:Y:S02]  /*47f0*/  UIMAD.WIDE.U32 UR20, UR4, UR14, URZ ;  /* 0x0000000e041472a5 */ /* 0x000fe4000f8e00ff */
[----:B------:R-:W-:Y:S01]  /*4800*/  UIMAD.WIDE.U32 UR22, UR8, UR14, URZ ;  /* 0x0000000e081672a5 */ /* 0x000fe2000f8e00ff */
[----:B------:R-:W-:Y:S02]  /*4810*/  UMOV UR5, UR11 ;  /* 0x0000000b00057c82 */ /* 0x000fe40008000000 */
[----:B------:R-:W-:Y:S03]  /*4820*/  USHF.R.U32.HI UR6, URZ, UR35, UR5 ;  /* 0x00000023ff067299 */ /* 0x000fe60008011605 */
[----:B------:R-:W-:Y:S01]  /*4830*/  UMOV UR5, UR19 ;  /* 0x0000001300057c82 */ /* 0x000fe20008000000 */
[----:B------:R-:W-:Y:S02]  /*4840*/  USEL UR6, UR7, UR6, !UP5 ;  /* 0x0000000607067287 */ /* 0x000fe4000e800000 */
[----:B------:R-:W-:Y:S02]  /*4850*/  USHF.R.U32.HI UR9, URZ, UR29, UR5 ;  /* 0x0000001dff097299 */ /* 0x000fe40008011605 */
[----:B------:R-:W-:Y:S01]  /*4860*/  UIMAD.WIDE.U32 UR10, UR6, UR14, URZ ;  /* 0x0000000e060a72a5 */ /* 0x000fe2000f8e00ff */
[----:B------:R-:W-:Y:S02]  /*4870*/  UMOV UR5, UR21 ;  /* 0x0000001500057c82 */ /* 0x000fe40008000000 */
[----:B------:R-:W-:Y:S03]  /*4880*/  @UP4 USHF.R.U32.HI UR4, URZ, UR15, UR5 ;  /* 0x0000000fff044299 */ /* 0x000fe60008011605 */
[----:B------:R-:W-:Y:S01]  /*4890*/  UMOV UR5, UR23 ;  /* 0x0000001700057c82 */ /* 0x000fe20008000000 */
[----:B------:R-:W-:Y:S02]  /*48a0*/  UIMAD UR4, UR40, UR4, URZ ;  /* 0x00000004280472a4 */ /* 0x000fe4000f8e02ff */
[----:B------:R-:W-:Y:S02]  /*48b0*/  @UP4 USHF.R.U32.HI UR8, URZ, UR15, UR5 ;  /* 0x0000000fff084299 */ /* 0x000fe40008011605 */
[----:B------:R-:W-:Y:S02]  /*48c0*/  USEL UR5, UR13, UR9, !UP6 ;  /* 0x000000090d057287 */ /* 0x000fe4000f000000 */
[----:B------:R-:W-:Y:S02]  /*48d0*/  UIMAD UR9, UR40, UR8, URZ ;  /* 0x00000008280972a4 */ /* 0x000fe4000f8e02ff */
[----:B------:R-:W-:Y:S03]  /*48e0*/  UISETP.GE.AND UP0, UPT, UR6, UR4, UPT ;  /* 0x000000040600728c */ /* 0x000fe6000bf06270 */
[----:B------:R-:W-:Y:S01]  /*48f0*/  UMOV UR4, UR11 ;  /* 0x0000000b00047c82 */ /* 0x000fe20008000000 */
[----:B------:R-:W-:Y:S02]  /*4900*/  UISETP.GE.OR UP0, UPT, UR5, UR9, UP0 ;  /* 0x000000090500728c */ /* 0x000fe40008706670 */
[----:B------:R-:W-:Y:S02]  /*4910*/  USHF.R.U32.HI UR4, URZ, UR15, UR4 ;  /* 0x0000000fff047299 */ /* 0x000fe40008011604 */
[----:B------:R-:W-:Y:S02]  /*4920*/  UIMAD.WIDE.U32 UR10, UR5, UR14, URZ ;  /* 0x0000000e050a72a5 */ /* 0x000fe4000f8e00ff */
[----:B------:R-:W-:Y:S04]  /*4930*/  USEL UR12, UR6, UR4, !UP4 ;  /* 0x00000004060c7287 */ /* 0x000fe8000e000000 */
[----:B------:R-:W-:Y:S01]  /*4940*/  UIADD3 UR9, UPT, UPT, -UR12, URZ, URZ ;  /* 0x000000ff0c097290 */ /* 0x000fe2000fffe1ff */
[----:B------:R-:W-:Y:S02]  /*4950*/  @!UP0 UMOV UR4, UR11 ;  /* 0x0000000b00048c82 */ /* 0x000fe40008000000 */
[----:B------:R-:W-:Y:S02]  /*4960*/  @!UP0 USHF.R.U32.HI UR4, URZ, UR15, UR4 ;  /* 0x0000000fff048299 */ /* 0x000fe40008011604 */
[----:B------:R-:W-:Y:S02]  /*4970*/  UIMAD UR9, UR40, UR9, UR6 ;  /* 0x00000009280972a4 */ /* 0x000fe4000f8e0206 */
[----:B------:R-:W-:Y:S04]  /*4980*/  @!UP0 USEL UR4, UR5, UR4, !UP4 ;  /* 0x0000000405048287 */ /* 0x000fe8000e000000 */
[----:B------:R-:W-:Y:S02]  /*4990*/  @!UP0 UIMAD UR9, UR8, UR9, UR4 ;  /* 0x00000009080982a4 */ /* 0x000fe4000f8e0204 */
[----:B------:R-:W-:Y:S02]  /*49a0*/  @!UP0 UIADD3 UR10, UPT, UPT, UR12, -UR4, URZ ;  /* 0x800000040c0a8290 */ /* 0x000fe4000fffe0ff */
[----:B------:R-:W-:Y:S02]  /*49b0*/  UIADD3 UR4, UPT, UPT, -UR5, URZ, URZ ;  /* 0x000000ff05047290 */ /* 0x000fe4000fffe1ff */
[----:B------:R-:W-:Y:S02]  /*49c0*/  UIADD3 UR8, UPT, UPT, -UR6, URZ, URZ ;  /* 0x000000ff06087290 */ /* 0x000fe4000fffe1ff */
[----:B------:R-:W-:Y:S02]  /*49d0*/  @!UP0 UIMAD UR6, UR10, UR40, UR5 ;  /* 0x000000280a0682a4 */ /* 0x000fe4000f8e0205 */
[----:B------:R-:W-:Y:S02]  /*49e0*/  UIMAD UR13, UR16, UR4, UR13 ;  /* 0x00000004100d72a4 */ /* 0x000fe4000f8e020d */
[----:B------:R-:W-:Y:S01]  /*49f0*/  UIMAD UR7, UR30, UR8, UR7 ;  /* 0x000000081e0772a4 */ /* 0x000fe2000f8e0207 */
[----:B------:R-:W-:Y:S02]  /*4a00*/  @!UP0 UMOV UR5, UR9 ;  /* 0x0000000900058c82 */ /* 0x000fe40008000000 */
[----:B------:R-:W-:Y:S02]  /*4a10*/  UIMAD UR13, UR5, UR16, UR13 ;  /* 0x00000010050d72a4 */ /* 0x000fe4000f8e020d */
[----:B------:R-:W-:Y:S11]  /*4a20*/  UIMAD UR7, UR6, UR30, UR7 ;  /* 0x0000001e060772a4 */ /* 0x000ff6000f8e0207 */
[----:B------:R-:W-:Y:S01]  /*4a30*/  @!UPT UIADD3 URZ, UPT, UPT, URZ, URZ, URZ ;  /* 0x000000fffffff290 */ /* 0x000fe2000fffe0ff */
.L_x_86:
[----:B------:R-:W2:Y:S01]  /*4a40*/  @!UP2 LDCU.128 UR20, c[0x0][0xb10] ;  /* 0x00016200ff14a7ac */ /* 0x000ea20008000c00 */
[C---:B----4-:R-:W-:Y:S02]  /*4a50*/  ISETP.NE.U32.AND P1, PT, R4.reuse, RZ, PT ;  /* 0x000000ff0400720c */ /* 0x050fe40003f25070 */
[----:B------:R-:W-:Y:S02]  /*4a60*/  ISETP.NE.U32.AND P0, PT, R4, RZ, PT ;  /* 0x000000ff0400720c */ /* 0x000fe40003f05070 */
[C---:B------:R-:W-:Y:S02]  /*4a70*/  ISETP.NE.AND.EX P1, PT, R5.reuse, RZ, PT, P1 ;  /* 0x000000ff0500720c */ /* 0x040fe40003f25310 */
[----:B------:R-:W-:Y:S01]  /*4a80*/  ISETP.NE.AND.EX P0, PT, R5, RZ, PT, P0 ;  /* 0x000000ff0500720c */ /* 0x000fe20003f05300 */
[----:B------:R-:W3:Y:S01]  /*4a90*/  @!UP2 LDCU UR5, c[0x0][0xb0c] ;  /* 0x00016180ff05a7ac */ /* 0x000ee20008000800 */
[----:B------:R-:W-:Y:S01]  /*4aa0*/  SHF.L.U32 R6, R15, 0x1f, RZ ;  /* 0x0000001f0f067819 */ /* 0x000fe200000006ff */
[----:B--2---:R-:W-:Y:S07]  /*4ab0*/  UIMAD.WIDE.U32 UR8, UR13, UR20, URZ ;  /* 0x000000140d0872a5 */ /* 0x004fee000f8e00ff */
[----:B------:R-:W-:Y:S01]  /*4ac0*/  @!UP2 UMOV UR4, UR9 ;  /* 0x000000090004ac82 */ /* 0x000fe20008000000 */
[----:B---3--:R-:W-:Y:S02]  /*4ad0*/  @!UP2 UISETP.NE.AND UP0, UPT, UR5, 0x1, UPT ;  /* 0x000000010500a88c */ /* 0x008fe4000bf05270 */
[----:B------:R-:W-:Y:S02]  /*4ae0*/  @!UP2 USHF.R.U32.HI UR4, URZ, UR21, UR4 ;  /* 0x00000015ff04a299 */ /* 0x000fe40008011604 */
[----:B------:R-:W-:Y:S02]  /*4af0*/  UIMAD.WIDE.U32 UR8, UR7, UR23, URZ ;  /* 0x00000017070872a5 */ /* 0x000fe4000f8e00ff */
[----:B------:R-:W-:Y:S02]  /*4b00*/  @!UP2 USEL UR10, UR13, UR4, !UP0 ;  /* 0x000000040d0aa287 */ /* 0x000fe4000c000000 */
[----:B------:R-:W-:Y:S03]  /*4b10*/  @!UP2 UISETP.NE.AND UP0, UPT, UR22, 0x1, UPT ;  /* 0x000000011600a88c */ /* 0x000fe6000bf05270 */
[----:B------:R-:W-:Y:S02]  /*4b20*/  @!UP2 UMOV UR6, UR9 ;  /* 0x000000090006ac82 */ /* 0x000fe40008000000 */
[----:B------:R-:W2:Y:S02]  /*4b30*/  @!UP2 LDCU UR4, c[0x0][0xb20] ;  /* 0x00016400ff04a7ac */ /* 0x000ea40008000800 */
[----:B--2---:R-:W-:Y:S04]  /*4b40*/  @!UP2 USHF.R.U32.HI UR6, URZ, UR4, UR6 ;  /* 0x00000004ff06a299 */ /* 0x004fe80008011606 */
[----:B------:R-:W-:Y:S04]  /*4b50*/  @!UP2 USEL UR6, UR7, UR6, !UP0 ;  /* 0x000000060706a287 */ /* 0x000fe8000c000000 */
[----:B------:R-:W-:Y:S02]  /*4b60*/  @!UP2 UIADD3 UR4, UPT, UPT, -UR10, UR6, URZ ;  /* 0x000000060a04a290 */ /* 0x000fe4000fffe1ff */
[----:B------:R-:W-:Y:S02]  /*4b70*/  @!UP2 UIADD3 UR6, UPT, UPT, UR10, -UR6, URZ ;  /* 0x800000060a06a290 */ /* 0x000fe4000fffe0ff */
[----:B------:R-:W-:Y:S02]  /*4b80*/  @!UP2 UIMAD UR13, UR4, UR5, UR13 ;  /* 0x00000005040da2a4 */ /* 0x000fe4000f8e020d */
[----:B------:R-:W-:Y:S01]  /*4b90*/  @!UP2 UIMAD UR7, UR6, UR22, UR7 ;  /* 0x000000160607a2a4 */ /* 0x000fe2000f8e0207 */
[----:B------:R-:W-:Y:S11]  /*4ba0*/  BRA.U UP3, `(.L_x_87) ;  /* 0x0000000103107547 */ /* 0x000ff6000b800000 */
[----:B------:R-:W-:Y:S04]  /*4bb0*/  MOV R7, UR34 ;  /* 0x0000002200077c02 */ /* 0x000fe80008000f00 */
[----:B------:R-:W-:Y:S04]  /*4bc0*/  SHF.L.U32 R7, R7, 0x1f, RZ ;  /* 0x0000001f07077819 */ /* 0x000fe800000006ff */
[----:B------:R-:W2:Y:S02]  /*4bd0*/  SYNCS.PHASECHK.TRANS64.TRYWAIT P2, [UR17+0xe8], R7 ;  /* 0x0000e807ff0075a7 */ /* 0x000ea40008041111 */
[----:B--2---:R-:W-:Y:S05]  /*4be0*/  @!P2 BRA `(.L_x_88) ;  /* 0x0000002c0014a947 */ /* 0x004fea0003800000 */
.L_x_87:
[----:B------:R-:W-:Y:S05]  /*4bf0*/  @!P1 BRA `(.L_x_89) ;  /* 0x0000000000309947 */ /* 0x000fea0003800000 */
[----:B------:R-:W-:Y:S01]  /*4c00*/  ISETP.NE.U32.AND P1, PT, R2, RZ, PT ;  /* 0x000000ff0200720c */ /* 0x000fe20003f25070 */
[----:B------:R-:W2:Y:S01]  /*4c10*/  LDCU.64 UR4, c[0x0][0x358] ;  /* 0x00006b00ff0477ac */ /* 0x000ea20008000a00 */
[----:B------:R-:W-:Y:S02]  /*4c20*/  IMAD.MOV.U32 R79, RZ, RZ, 0x1 ;  /* 0x00000001ff4f7424 */ /* 0x000fe400078e00ff */
[----:B------:R-:W-:Y:S11]  /*4c30*/  ISETP.NE.AND.EX P1, PT, R3, RZ, PT, P1 ;  /* 0x000000ff0300720c */ /* 0x000ff60003f25310 */
[----:B------:R-:W-:Y:S02]  /*4c40*/  @!UPT UIADD3 URZ, UPT, UPT, URZ, URZ, URZ ;  /* 0x000000fffffff290 */ /* 0x000fe4000fffe0ff */
[----:B------:R-:W3:Y:S01]  /*4c50*/  @P1 LDC.64 R8, c[0x0][0x888] ;  /* 0x00022200ff081b82 */ /* 0x000ee20000000a00 */
[----:B-1----:R-:W-:Y:S04]  /*4c60*/  @P1 IMAD R0, R4, UR36, RZ ;  /* 0x0000002404001c24 */ /* 0x002fe8000f8e02ff */
[----:B---3--:R-:W-:Y:S04]  /*4c70*/  @P1 IMAD.WIDE R8, R0, 0x4, R8 ;  /* 0x0000000400081825 */ /* 0x008fe800078e0208 */
[----:B------:R-:W-:Y:S01]  /*4c80*/  HFMA2 R0, -RZ, RZ, 0, 5.9604644775390625e-08 ;  /* 0x00000001ff007431 */ /* 0x000fe200000001ff */
[----:B--2--5:R2:W5:Y:S04]  /*4c90*/  @P1 LDG.E R39, desc[UR4][R8.64] ;  /* 0x0000000408271981 */ /* 0x024568000c1e1900 */
[----:B------:R-:W-:Y:S01]  /*4ca0*/  @!P1 PRMT R79, R0, 0x7610, R79 ;  /* 0x00007610004f9816 */ /* 0x000fe2000000004f */
[----:B--2---:R-:W3:Y:S06]  /*4cb0*/  @!P1 LDC R39, c[0x0][0x880] ;  /* 0x00022000ff279b82 */ /* 0x004eec0000000800 */
.L_x_89:
[----:B---3-5:R-:W-:Y:S01]  /*4cc0*/  @!P0 FSETP.EQ.AND P1, PT, R39, RZ, PT ;  /* 0x000000ff2700820b */ /* 0x028fe20003f22000 */
[----:B------:R-:W-:Y:S01]  /*4cd0*/  @!UPT UIADD3 URZ, UPT, UPT, URZ, URZ, URZ ;  /* 0x000000fffffff290 */ /* 0x000fe2000fffe0ff */
[----:B------:R-:W-:Y:S11]  /*4ce0*/  @!P0 BRA `(.L_x_90) ;  /* 0x0000000000188947 */ /* 0x000ff60003800000 */
[----:B------:R-:W-:Y:S02]  /*4cf0*/  LOP3.LUT P0, RZ, R79, 0xff, RZ, 0xc0, !PT ;  /* 0x000000ff4fff7812 */ /* 0x000fe4000780c0ff */
[----:B------:R-:W-:Y:S04]  /*4d00*/  ISETP.NE.U32.AND P1, PT, R2, RZ, PT ;  /* 0x000000ff0200720c */ /* 0x000fe80003f25070 */
[----:B------:R-:W-:Y:S04]  /*4d10*/  ISETP.NE.AND.EX P1, PT, R3, RZ, PT, P1 ;  /* 0x000000ff0300720c */ /* 0x000fe80003f25310 */
[----:B------:R-:W-:Y:S03]  /*4d20*/  PLOP3.LUT P1, PT, P1, PT, PT, 0x8, 0x80 ;  /* 0x000000000080781c */ /* 0x000fe60000f2e170 */
[----:B------:R-:W-:Y:S11]  /*4d30*/  @P0 FSETP.EQ.AND P1, PT, R39, RZ, PT ;  /* 0x000000ff2700020b */ /* 0x000ff60003f22000 */
[----:B------:R-:W-:Y:S02]  /*4d40*/  @!UPT UIADD3 URZ, UPT, UPT, URZ, URZ, URZ ;  /* 0x000000fffffff290 */ /* 0x000fe4000fffe0ff */
.L_x_90:
[----:B------:R-:W2:Y:S01]  /*4d50*/  SYNCS.PHASECHK.TRANS64.TRYWAIT P0, [UR17+0xd8], R6 ;  /* 0x0000d806ff0075a7 */ /* 0x000ea20008001111 */
[----:B------:R-:W-:Y:S02]  /*4d60*/  ELECT P2, URZ, PT ;  /* 0x0000000000ff782f */ /* 0x000fe40003840000 */
[----:B------:R-:W-:Y:S01]  /*4d70*/  IADD3 R14, PT, PT, R14, 0x1, RZ ;  /* 0x000000010e0e7810 */ /* 0x000fe20007ffe0ff */
[----:B--2---:R-:W-:Y:S10]  /*4d80*/  @!P0 BRA `(.L_x_91) ;  /* 0x0000002800c48947 */ /* 0x004ff40003800000 */
.L_x_160:
[----:B------:R-:W-:Y:S01]  /*4d90*/  PLOP3.LUT P1, PT, P1, P2, PT, 0xf2, 0x2f ;  /* 0x00000000002f781c */ /* 0x000fe20000f25e72 */
[----:B------:R-:W-:Y:S01]  /*4da0*/  UMOV UR18, 0x0 ;  /* 0x0000000000127882 */ /* 0x000fe20000000000 */
[----:B------:R-:W-:Y:S01]  /*4db0*/  UMOV UR19, 0x10000000 ;  /* 0x1000000000137882 */ /* 0x000fe20000000000 */
[----:B------:R-:W-:Y:S01]  /*4dc0*/  UMOV UR12, UR36 ;  /* 0x00000024000c7c82 */ /* 0x000fe20008000000 */
[----:B------:R-:W-:Y:S01]  /*4dd0*/  LOP3.LUT R15, R15, 0x1, RZ, 0x3c, !PT ;  /* 0x000000010f0f7812 */ /* 0x000fe200078e3cff */
[----:B------:R-:W-:Y:S01]  /*4de0*/  UPLOP3.LUT UP3, UPT, UPT, UPT, UPT, 0x80, 0x8 ;  /* 0x000000000008789c */ /* 0x000fe20003f6f070 */
[----:B------:R-:W-:Y:S07]  /*4df0*/  UMOV UR36, UR24 ;  /* 0x0000001800247c82 */ /* 0x000fee0008000000 */
[----:B-1----:R-:W-:Y:S01]  /*4e00*/  @!P1 IADD3 R6, P0, PT, R16, 0x580, RZ ;  /* 0x0000058010069810 */ /* 0x002fe20007f1e0ff */
[----:B------:R-:W-:Y:S03]  /*4e10*/  VOTEU.ALL UP0, P1 ;  /* 0x0000000000ff7886 */ /* 0x000fe60000800000 */
[----:B------:R-:W-:Y:S01]  /*4e20*/  @!P1 R2UR UR5, R6 ;  /* 0x00000000060592ca */ /* 0x000fe200000e0000 */
[----:B------:R-:W-:Y:S01]  /*4e30*/  @!P1 IMAD.X R0, RZ, RZ, R17, P0 ;  /* 0x000000ffff009224 */ /* 0x000fe200000e0611 */
[----:B------:R-:W-:Y:S01]  /*4e40*/  @!UP0 USHF.L.U32 UR10, UR45, 0x6, URZ ;  /* 0x000000062d0a8899 */ /* 0x000fe200080006ff */
[----:B------:R-:W-:Y:S01]  /*4e50*/  ISETP.NE.AND P0, PT, R14, 0x2, PT ;  /* 0x000000020e00780c */ /* 0x000fe20003f05270 */
[----:B------:R-:W-:Y:S02]  /*4e60*/  @!UP0 USHF.L.U32 UR11, UR46, 0x6, URZ ;  /* 0x000000062e0b8899 */ /* 0x000fe400080006ff */
[----:B------:R-:W-:Y:S01]  /*4e70*/  @!P1 R2UR UR4, R0 ;  /* 0x00000000000492ca */ /* 0x000fe200000e0000 */
[----:B------:R-:W-:Y:S01]  /*4e80*/  @!UP0 UIADD3 UR8, UPT, UPT, UR17, 0x200, URZ ;  /* 0x0000020011088890 */ /* 0x000fe2000fffe0ff */
[----:B------:R-:W-:Y:S01]  /*4e90*/  SEL R0, RZ, 0x1, P0 ;  /* 0x00000001ff007807 */ /* 0x000fe20000000000 */
[----:B------:R-:W-:Y:S01]  /*4ea0*/  @!UP0 UIADD3 UR9, UPT, UPT, UR17, 0xd0, URZ ;  /* 0x000000d011098890 */ /* 0x000fe2000fffe0ff */
[----:B------:R-:W-:Y:S01]  /*4eb0*/  SEL R14, R14, RZ, P0 ;  /* 0x000000ff0e0e7207 */ /* 0x000fe20000000000 */
[----:B------:R-:W-:Y:S01]  /*4ec0*/  VOTEU.ALL UP0, P1 ;  /* 0x0000000000ff7886 */ /* 0x000fe20000800000 */
[----:B------:R-:W-:Y:S01]  /*4ed0*/  LOP3.LUT R13, R13, R0, RZ, 0x3c, !PT ;  /* 0x000000000d0d7212 */ /* 0x000fe200078e3cff */
[----:B------:R-:W-:Y:S01]  /*4ee0*/  IMAD.U32 R6, RZ, RZ, UR5 ;  /* 0x00000005ff067e24 */ /* 0x000fe2000f8e00ff */
[----:B------:R-:W-:Y:S02]  /*4ef0*/  UIADD3 UR45, UPT, UPT, UR7, UR57, URZ ;  /* 0x00000039072d7290 */ /* 0x000fe4000fffe0ff */
[----:B------:R-:W-:Y:S03]  /*4f00*/  UIADD3 UR46, UPT, UPT, UR13, UR60, URZ ;  /* 0x0000003c0d2e7290 */ /* 0x000fe6000fffe0ff */
[----:B------:R-:W-:Y:S01]  /*4f10*/  IMAD.U32 R7, RZ, RZ, UR4 ;  /* 0x00000004ff077e24 */ /* 0x000fe2000f8e00ff */
[----:B------:R-:W-:Y:S04]  /*4f20*/  @!P1 R2UR UR4, R6 ;  /* 0x00000000060492ca */ /* 0x000fe800000e0000 */
[----:B------:R-:W-:Y:S11]  /*4f30*/  @!P1 R2UR UR5, R7 ;  /* 0x00000000070592ca */ /* 0x000ff600000e0000 */
[----:B------:R-:W-:Y:S02]  /*4f40*/  @!UPT UIADD3 URZ, UPT, UPT, URZ, URZ, URZ ;  /* 0x000000fffffff290 */ /* 0x000fe4000fffe0ff */
[----:B------:R2:W-:Y:S01]  /*4f50*/  @!UP0 UTMALDG.3D [UR8], [UR4], desc[UR18] ;  /* 0x00001208040085b4 */ /* 0x0005e20008011000 */
[----:B------:R2:W-:Y:S01]  /*4f60*/  @!P1 SYNCS.ARRIVE.TRANS64.RED.A0TR RZ, [UR17+0xd0], R12 ;  /* 0x0000d00cffff99a7 */ /* 0x0005e20008300411 */
[----:B------:R-:W-:Y:S01]  /*4f70*/  SYNCS.ARRIVE.TRANS64.RED.A1T0 RZ, [UR48], RZ ;  /* 0x000000ffffff79a7 */ /* 0x000fe20008100430 */
[----:B------:R-:W-:Y:S05]  /*4f80*/  BRA.U UP1, `(.L_x_92) ;  /* 0xfffffff5018c7547 */ /* 0x000fea000b83ffff */
[----:B------:R-:W-:Y:S07]  /*4f90*/  MOV R0, UR17 ;  /* 0x0000001100007c02 */ /* 0x000fee0008000f00 */
.L_x_93:
[----:B-1----:R-:W-:-:S04]  /*4fa0*/  SHF.L.U32 R2, R15, 0x1f, RZ ;  /* 0x0000001f0f027819 */ /* 0x002fc800000006ff */
[----:B------:R1:W3:Y:S03]  /*4fb0*/  SYNCS.PHASECHK.TRANS64.TRYWAIT P0, [R0+URZ+0xd8], R2 ;  /* 0x0000d802000075a7 */ /* 0x0002e600080011ff */
[----:B---3--:R-:W-:Y:S05]  /*4fc0*/  @!P0 NANOSLEEP.SYNCS 0x989680 ;  /* 0x009896800000895d */ /* 0x008fea0003900000 */
[----:B------:R-:W3:Y:S02]  /*4fd0*/  @!P0 SYNCS.PHASECHK.TRANS64 P0, [R0+URZ+0xd8], R2 ;  /* 0x0000d802000085a7 */ /* 0x000ee400080010ff */
[----:B--23--:R-:W-:Y:S05]  /*4fe0*/  @P0 EXIT ;  /* 0x000000000000094d */ /* 0x00cfea0003800000 */
[----:B------:R-:W-:Y:S05]  /*4ff0*/  BRA `(.L_x_93) ;  /* 0xfffffffc00e87947 */ /* 0x000fea000383ffff */
.L_x_84:
[----:B------:R-:W-:-:S06]  /*5000*/  UISETP.GE.AND UP0, UPT, UR22, 0x4, UPT ;  /* 0x000000041600788c */ /* 0x000fcc000bf06270 */
[----:B------:R-:W-:-:S13]  /*5010*/  PLOP3.LUT P0, PT, PT, PT, UP0, 0x80, 0x8 ;  /* 0x000000000008781c */ /* 0x000fda0003f0f008 */
[----:B------:R-:W-:Y:S05]  /*5020*/  @!P0 EXIT ;  /* 0x000000000000894d */ /* 0x000fea0003800000 */
[----:B------:R-:W-:Y:S01]  /*5030*/  BAR.SYNC.DEFER_BLOCKING 0x6, 0xa0 ;  /* 0x0182800000007b1d */ /* 0x000fe20000010000 */
[C---:B------:R-:W-:Y:S02]  /*5040*/  IMAD.SHL.U32 R7, R76.reuse, 0x40, RZ ;  /* 0x000000404c077824 */ /* 0x040fe400078e00ff */
[----:B------:R-:W-:Y:S02]  /*5050*/  HFMA2 R81, -RZ, RZ, 0, 0 ;  /* 0x00000000ff517431 */ /* 0x000fe400000001ff */
[C---:B------:R-:W-:Y:S01]  /*5060*/  IMAD.SHL.U32 R4, R76.reuse, 0x20, RZ ;  /* 0x000000204c047824 */ /* 0x040fe200078e00ff */
[----:B------:R-:W-:Y:S01]  /*5070*/  CS2R R82, SRZ ;  /* 0x0000000000527805 */ /* 0x000fe2000001ff00 */
[----:B------:R-:W-:Y:S01]  /*5080*/  IMAD.SHL.U32 R6, R76, 0x2, RZ ;  /* 0x000000024c067824 */ /* 0x000fe200078e00ff */
[----:B------:R-:W-:Y:S01]  /*5090*/  UMOV UR44, 0x400 ;  /* 0x00000400002c7882 */ /* 0x000fe20000000000 */
[----:B------:R-:W-:Y:S01]  /*50a0*/  LOP3.LUT R5, R7, 0x180, RZ, 0xc0, !PT ;  /* 0x0000018007057812 */ /* 0x000fe200078ec0ff */
[----:B------:R-:W-:Y:S01]  /*50b0*/  ULEA UR44, UR48, UR44, 0x18 ;  /* 0x0000002c302c7291 */ /* 0x000fe2000f8ec0ff */
[----:B------:R-:W-:Y:S01]  /*50c0*/  LOP3.LUT R4, R4, 0xc00, RZ, 0xc0, !PT ;  /* 0x00000c0004047812 */ /* 0x000fe200078ec0ff */
[----:B------:R-:W1:Y:S01]  /*50d0*/  LDC.64 R72, c[0x0][0x888] ;  /* 0x00022200ff487b82 */ /* 0x000e620000000a00 */
[----:B------:R-:W-:Y:S01]  /*50e0*/  LOP3.LUT R6, R5, 0x20, R6, 0xf8, !PT ;  /* 0x0000002005067812 */ /* 0x000fe200078ef806 */
[----:B------:R-:W-:Y:S01]  /*50f0*/  IMAD.SHL.U32 R5, R76, 0x8, RZ ;  /* 0x000000084c057824 */ /* 0x000fe200078e00ff */
[----:B------:R-:W-:Y:S01]  /*5100*/  LOP3.LUT R4, R4, 0x40, R7, 0xf8, !PT ;  /* 0x0000004004047812 */ /* 0x000fe200078ef807 */
[----:B------:R-:W-:Y:S01]  /*5110*/  IMAD.U32 R37, R76, 0x10000, RZ ;  /* 0x000100004c257824 */ /* 0x000fe200078e00ff */
[----:B------:R-:W-:Y:S01]  /*5120*/  UIADD3 UR4, UPT, UPT, UR44, 0x1200, URZ ;  /* 0x000012002c047890 */ /* 0x000fe2000fffe0ff */
[----:B------:R-:W-:Y:S01]  /*5130*/  IMAD.MOV.U32 R36, RZ, RZ, RZ ;  /* 0x000000ffff247224 */ /* 0x000fe200078e00ff */
[----:B------:R-:W-:Y:S01]  /*5140*/  LOP3.LUT R5, R6, 0x30, R5, 0x78, !PT ;  /* 0x0000003006057812 */ /* 0x000fe200078e7805 */
[----:B------:R-:W2:Y:S01]  /*5150*/  LDC.64 R74, c[0x0][0x890] ;  /* 0x00022400ff4a7b82 */ /* 0x000ea20000000a00 */
[----:B------:R-:W-:Y:S01]  /*5160*/  LOP3.LUT R4, R4, 0x200, R7, 0xf8, !PT ;  /* 0x0000020004047812 */ /* 0x000fe200078ef807 */
[----:B------:R-:W-:Y:S01]  /*5170*/  IMAD.MOV.U32 R84, RZ, RZ, RZ ;  /* 0x000000ffff547224 */ /* 0x000fe200078e00ff */
[----:B------:R-:W-:Y:S01]  /*5180*/  LOP3.LUT R37, R37, 0x600000, RZ, 0xc0, !PT ;  /* 0x0060000025257812 */ /* 0x000fe200078ec0ff */
[----:B------:R-:W-:Y:S01]  /*5190*/  IMAD.U32 R85, RZ, RZ, UR4 ;  /* 0x00000004ff557e24 */ /* 0x000fe2000f8e00ff */
[----:B------:R-:W-:Y:S01]  /*51a0*/  LOP3.LUT R78, R4, R5, RZ, 0xfc, !PT ;  /* 0x00000005044e7212 */ /* 0x000fe200078efcff */
[----:B------:R-:W3:Y:S01]  /*51b0*/  LDS R0, [UR44+0x1a0] ;  /* 0x0001a02cff007984 */ /* 0x000ee20008000800 */
[----:B------:R-:W-:Y:S01]  /*51c0*/  IMAD.SHL.U32 R4, R76, 0x10, RZ ;  /* 0x000000104c047824 */ /* 0x000fe200078e00ff */
[----:B------:R-:W4:Y:S01]  /*51d0*/  LDC.64 R70, c[0x0][0x8b0] ;  /* 0x00022c00ff467b82 */ /* 0x000f220000000a00 */
[----:B------:R-:W-:Y:S01]  /*51e0*/  IADD3 R77, PT, PT, R78, UR44, RZ ;  /* 0x0000002c4e4d7c10 */ /* 0x000fe2000fffe0ff */
[----:B------:R-:W1:Y:S02]  /*51f0*/  LDCU UR50, c[0x0][0x370] ;  /* 0x00006e00ff3277ac */ /* 0x000e640008000800 */
[----:B------:R-:W-:Y:S01]  /*5200*/  LOP3.LUT R4, R4, 0x20, RZ, 0xc0, !PT ;  /* 0x0000002004047812 */ /* 0x000fe200078ec0ff */
[----:B------:R-:W1:Y:S03]  /*5210*/  LDCU.64 UR62, c[0x0][0x348] ;  /* 0x00006900ff3e77ac */ /* 0x000e660008000a00 */
[----:B------:R-:W1:Y:S01]  /*5220*/  LDC.64 R68, c[0x0][0x8a8] ;  /* 0x00022a00ff447b82 */ /* 0x000e620000000a00 */
[----:B------:R-:W-:Y:S01]  /*5230*/  IADD3 R77, PT, PT, -R4, 0x200, R77 ;  /* 0x00000200044d7810 */ /* 0x000fe20007ffe14d */
[----:B------:R-:W1:Y:S01]  /*5240*/  LDCU UR41, c[0x0][0xb0c] ;  /* 0x00016180ff2977ac */ /* 0x000e620008000800 */
[----:B------:R-:W1:Y:S01]  /*5250*/  LDCU UR39, c[0x0][0xb30] ;  /* 0x00016600ff2777ac */ /* 0x000e620008000800 */
[----:B------:R-:W1:Y:S01]  /*5260*/  LDCU.64 UR58, c[0x0][0x888] ;  /* 0x00011100ff3a77ac */ /* 0x000e620008000a00 */
[----:B------:R-:W1:Y:S01]  /*5270*/  LDCU.64 UR42, c[0x0][0xb28] ;  /* 0x00016500ff2a77ac */ /* 0x000e620008000a00 */
[----:B------:R-:W1:Y:S01]  /*5280*/  LDCU.128 UR52, c[0x0][0xb10] ;  /* 0x00016200ff3477ac */ /* 0x000e620008000c00 */
[----:B------:R-:W1:Y:S01]  /*5290*/  LDCU UR49, c[0x0][0x374] ;  /* 0x00006e80ff3177ac */ /* 0x000e620008000800 */
[----:B------:R-:W-:Y:S01]  /*52a0*/  UIADD3 UR56, UPT, UPT, UR44, 0x200, URZ ;  /* 0x000002002c387890 */ /* 0x000fe2000fffe0ff */
[----:B---3--:R-:W-:-:S11]  /*52b0*/  IMAD.IADD R37, R0, 0x1, R37 ;  /* 0x0000000100257824 */ /* 0x008fd600078e0225 */
.L_x_111:
[----:B------:R-:W-:Y:S02]  /*52c0*/  LEA R3, R81, UR44, 0x3 ;  /* 0x0000002c51037c11 */ /* 0x000fe4000f8e18ff */
[----:B------:R-:W-:Y:S02]  /*52d0*/  SHF.L.U32 R0, R83, 0x1f, RZ ;  /* 0x0000001f53007819 */ /* 0x000fe400000006ff */
[----:B-1----:R-:W-:Y:S02]  /*52e0*/  LEA R4, R81, UR44, 0x4 ;  /* 0x0000002c51047c11 */ /* 0x002fe4000f8e20ff */
[----:B------:R-:W3:Y:S02]  /*52f0*/  SYNCS.PHASECHK.TRANS64.TRYWAIT P0, [R3+URZ+0xf0], R0 ;  /* 0x0000f000030075a7 */ /* 0x000ee400080011ff */
[----:B--23--:R-:W-:Y:S05]  /*5300*/  @!P0 BRA `(.L_x_94) ;  /* 0x00000024007c8947 */ /* 0x00cfea0003800000 */
.L_x_161:
[----:B------:R-:W1:Y:S01]  /*5310*/  LDS.128 R4, [R4+0x180] ;  /* 0x0001800004047984 */ /* 0x000e620000000c00 */
[----:B------:R-:W-:Y:S01]  /*5320*/  UISETP.GE.AND UP0, UPT, UR40, 0x1, UPT ;  /* 0x000000012800788c */ /* 0x000fe2000bf06270 */
[----:B------:R-:W-:Y:S01]  /*5330*/  @!PT LDS RZ, [RZ] ;  /* 0x00000000fffff984 */ /* 0x000fe20000000800 */
[----:B------:R-:W-:Y:S01]  /*5340*/  @!PT LDS RZ, [RZ] ;  /* 0x00000000fffff984 */ /* 0x000fe20000000800 */
[----:B------:R-:W-:Y:S01]  /*5350*/  @!PT LDS RZ, [RZ] ;  /* 0x00000000fffff984 */ /* 0x000fe20000000800 */
[----:B------:R-:W-:Y:S01]  /*5360*/  @!PT LDS RZ, [RZ] ;  /* 0x00000000fffff984 */ /* 0x000fe20000000800 */
[----:B------:R2:W-:Y:S06]  /*5370*/  MEMBAR.ALL.CTA ;  /* 0x0000000000007992 */ /* 0x0005ec0000008000 */
[----:B--2---:R-:W2:Y:S01]  /*5380*/  FENCE.VIEW.ASYNC.S ;  /* 0x00000000000073c6 */ /* 0x004ea20000000000 */
[----:B-1----:R-:W-:Y:S11]  /*5390*/  LOP3.LUT P0, RZ, R6, 0x1, RZ, 0xc0, !PT ;  /* 0x0000000106ff7812 */ /* 0x002ff6000780c0ff */
[----:B------:R-:W-:Y:S02]  /*53a0*/  @!UPT UIADD3 URZ, UPT, UPT, URZ, URZ, URZ ;  /* 0x000000fffffff290 */ /* 0x000fe4000fffe0ff */
[----:B--2---:R-:W-:Y:S01]  /*53b0*/  VOTEU.ANY UP1, P0 ;  /* 0x0000000000ff7886 */ /* 0x004fe20000020100 */
[----:B------:R-:W-:Y:S01]  /*53c0*/  PLOP3.LUT P0, PT, PT, PT, UP1, 0x80, 0x8 ;  /* 0x000000000008781c */ /* 0x000fe20003f0f018 */
[----:B------:R-:W-:Y:S11]  /*53d0*/  UP2UR UR47, UPR, URZ, 0x2 ;  /* 0x00000002ff2f7883 */ /* 0x000ff60008000000 */
[----:B------:R-:W-:Y:S01]  /*53e0*/  @!UPT UIADD3 URZ, UPT, UPT, URZ, URZ, URZ ;  /* 0x000000fffffff290 */ /* 0x000fe2000fffe0ff */
[----:B---3--:R-:W-:Y:S02]  /*53f0*/  @P0 SHF.R.U32.HI R0, RZ, 0x10, R5 ;  /* 0x00000010ff000819 */ /* 0x008fe40000011605 */
        /* <DEDUP_REMOVED lines=12> */
[----:B------:R-:W2:Y:S01]  /*54c0*/  LDCU UR12, c[0x0][0xb20] ;  /* 0x00016400ff0c77ac */ /* 0x000ea20008000800 */
[----:B------:R-:W-:Y:S02]  /*54d0*/  UIMAD.WIDE.U32 UR4, UR49, UR55, URZ ;  /* 0x00000037310472a5 */ /* 0x000fe4000f8e00ff */
[----:B------:R-:W-:Y:S02]  /*54e0*/  UIMAD.WIDE.U32 UR6, UR50, UR52, URZ ;  /* 0x00000034320672a5 */ /* 0x000fe4000f8e00ff */
[----:B------:R-:W-:Y:S02]  /*54f0*/  UISETP.NE.AND UP0, UPT, UR54, 0x1, UPT ;  /* 0x000000013600788c */ /* 0x000fe4000bf05270 */
[----:B------:R-:W-:Y:S02]  /*5500*/  UIMAD.WIDE.U32 UR8, UR37, UR55, URZ ;  /* 0x00000037250872a5 */ /* 0x000fe4000f8e00ff */
[----:B------:R-:W-:Y:S02]  /*5510*/  UIMAD.WIDE.U32 UR10, UR38, UR52, URZ ;  /* 0x00000034260a72a5 */ /* 0x000fe4000f8e00ff */
[----:B------:R-:W-:Y:S02]  /*5520*/  UISETP.NE.AND UP1, UPT, UR41, 0x1, UPT ;  /* 0x000000012900788c */ /* 0x000fe4000bf25270 */
[----:B------:R-:W-:Y:S01]  /*5530*/  UISETP.NE.AND UP2, UPT, UR40, 0x1, UPT ;  /* 0x000000012800788c */ /* 0x000fe2000bf45270 */
[----:B------:R-:W-:Y:S02]  /*5540*/  UMOV UR4, UR5 ;  /* 0x0000000500047c82 */ /* 0x000fe40008000000 */
[----:B--2---:R-:W-:Y:S03]  /*5550*/  USHF.R.U32.HI UR5, URZ, UR12, UR4 ;  /* 0x0000000cff057299 */ /* 0x004fe60008011604 */
[----:B------:R-:W-:Y:S02]  /*5560*/  UMOV UR4, UR7 ;  /* 0x0000000700047c82 */ /* 0x000fe40008000000 */
[----:B------:R-:W-:Y:S02]  /*5570*/  USHF.R.U32.HI UR7, URZ, UR53, UR4 ;  /* 0x00000035ff077299 */ /* 0x000fe40008011604 */
[----:B------:R-:W-:Y:S02]  /*5580*/  USEL UR4, UR49, UR5, !UP0 ;  /* 0x0000000531047287 */ /* 0x000fe4000c000000 */
[----:B------:R-:W-:Y:S01]  /*5590*/  USEL UR7, UR50, UR7, !UP1 ;  /* 0x0000000732077287 */ /* 0x000fe2000c800000 */
[----:B------:R-:W-:Y:S01]  /*55a0*/  UMOV UR5, UR9 ;  /* 0x0000000900057c82 */ /* 0x000fe20008000000 */
[----:B------:R-:W-:Y:S02]  /*55b0*/  UIMAD.WIDE.U32 UR8, UR4, UR42, URZ ;  /* 0x0000002a040872a5 */ /* 0x000fe4000f8e00ff */
[----:B------:R-:W-:Y:S03]  /*55c0*/  USHF.R.U32.HI UR6, URZ, UR12, UR5 ;  /* 0x0000000cff067299 */ /* 0x000fe60008011605 */
[----:B------:R-:W-:Y:S01]  /*55d0*/  UMOV UR5, UR11 ;  /* 0x0000000b00057c82 */ /* 0x000fe20008000000 */
[----:B------:R-:W-:Y:S02]  /*55e0*/  UIMAD.WIDE.U32 UR10, UR7, UR42, URZ ;  /* 0x0000002a070a72a5 */ /* 0x000fe4000f8e00ff */
[----:B------:R-:W-:Y:S02]  /*55f0*/  USHF.R.U32.HI UR12, URZ, UR53, UR5 ;  /* 0x00000035ff0c7299 */ /* 0x000fe40008011605 */
[----:B------:R-:W-:Y:S01]  /*5600*/  USEL UR6, UR37, UR6, !UP0 ;  /* 0x0000000625067287 */ /* 0x000fe2000c000000 */
[----:B------:R-:W-:Y:S02]  /*5610*/  UMOV UR5, UR9 ;  /* 0x0000000900057c82 */ /* 0x000fe40008000000 */
[----:B------:R-:W-:Y:S01]  /*5620*/  UMOV UR10, UR11 ;  /* 0x0000000b000a7c82 */ /* 0x000fe20008000000 */
[----:B------:R-:W-:Y:S02]  /*5630*/  @UP2 USHF.R.U32.HI UR4, URZ, UR43, UR5 ;  /* 0x0000002bff042299 */ /* 0x000fe40008011605 */
[----:B------:R-:W-:Y:S02]  /*5640*/  @UP2 USHF.R.U32.HI UR7, URZ, UR43, UR10 ;  /* 0x0000002bff072299 */ /* 0x000fe4000801160a */
[----:B------:R-:W-:Y:S02]  /*5650*/  UIMAD UR4, UR40, UR4, URZ ;  /* 0x00000004280472a4 */ /* 0x000fe4000f8e02ff */
[----:B------:R-:W-:Y:S02]  /*5660*/  UIMAD.WIDE.U32 UR10, UR6, UR42, URZ ;  /* 0x0000002a060a72a5 */ /* 0x000fe4000f8e00ff */
[----:B------:R-:W-:Y:S02]  /*5670*/  USEL UR5, UR38, UR12, !UP1 ;  /* 0x0000000c26057287 */ /* 0x000fe4000c800000 */
[----:B------:R-:W-:Y:S02]  /*5680*/  UIMAD UR8, UR40, UR7, URZ ;  /* 0x00000007280872a4 */ /* 0x000fe4000f8e02ff */
[----:B------:R-:W-:Y:S03]  /*5690*/  UISETP.GE.AND UP0, UPT, UR6, UR4, UPT ;  /* 0x000000040600728c */ /* 0x000fe6000bf06270 */
[----:B------:R-:W-:Y:S01]  /*56a0*/  UMOV UR4, UR11 ;  /* 0x0000000b00047c82 */ /* 0x000fe20008000000 */
[----:B------:R-:W-:Y:S02]  /*56b0*/  UISETP.GE.OR UP0, UPT, UR5, UR8, UP0 ;  /* 0x000000080500728c */ /* 0x000fe40008706670 */
[----:B------:R-:W-:Y:S02]  /*56c0*/  USHF.R.U32.HI UR4, URZ, UR43, UR4 ;  /* 0x0000002bff047299 */ /* 0x000fe40008011604 */
[----:B------:R-:W-:Y:S02]  /*56d0*/  UIMAD.WIDE.U32 UR8, UR5, UR42, URZ ;  /* 0x0000002a050872a5 */ /* 0x000fe4000f8e00ff */
[----:B------:R-:W-:Y:S02]  /*56e0*/  USEL UR11, UR6, UR4, !UP2 ;  /* 0x00000004060b7287 */ /* 0x000fe4000d000000 */
[----:B------:R-:W-:Y:S02]  /*56f0*/  UIADD3 UR8, UPT, UPT, -UR5, URZ, URZ ;  /* 0x000000ff05087290 */ /* 0x000fe4000fffe1ff */
[----:B------:R-:W-:Y:S01]  /*5700*/  UIADD3 UR10, UPT, UPT, -UR11, URZ, URZ ;  /* 0x000000ff0b0a7290 */ /* 0x000fe2000fffe1ff */
[----:B------:R-:W-:Y:S01]  /*5710*/  @!UP0 UMOV UR4, UR9 ;  /* 0x0000000900048c82 */ /* 0x000fe20008000000 */
[----:B------:R-:W-:Y:S02]  /*5720*/  UIADD3 UR9, UPT, UPT, -UR6, URZ, URZ ;  /* 0x000000ff06097290 */ /* 0x000fe4000fffe1ff */
[----:B------:R-:W-:Y:S02]  /*5730*/  @!UP0 USHF.R.U32.HI UR4, URZ, UR43, UR4 ;  /* 0x0000002bff048299 */ /* 0x000fe40008011604 */
[----:B------:R-:W-:Y:S02]  /*5740*/  UIMAD UR10, UR40, UR10, UR6 ;  /* 0x0000000a280a72a4 */ /* 0x000fe4000f8e0206 */
[----:B------:R-:W-:Y:S04]  /*5750*/  @!UP0 USEL UR4, UR5, UR4, !UP2 ;  /* 0x0000000405048287 */ /* 0x000fe8000d000000 */
[----:B------:R-:W-:Y:S02]  /*5760*/  @!UP0 UIMAD UR10, UR7, UR10, UR4 ;  /* 0x0000000a070a82a4 */ /* 0x000fe4000f8e0204 */
[----:B------:R-:W-:Y:S02]  /*5770*/  @!UP0 UIADD3 UR11, UPT, UPT, UR11, -UR4, URZ ;  /* 0x800000040b0b8290 */ /* 0x000fe4000fffe0ff */
[----:B------:R-:W-:Y:S02]  /*5780*/  UIMAD UR7, UR41, UR8, UR38 ;  /* 0x00000008290772a4 */ /* 0x000fe4000f8e0226 */
[----:B------:R-:W-:Y:S02]  /*5790*/  @!UP0 UIMAD UR6, UR11, UR40, UR5 ;  /* 0x000000280b0682a4 */ /* 0x000fe4000f8e0205 */
[----:B------:R-:W-:Y:S01]  /*57a0*/  UIMAD UR4, UR54, UR9, UR37 ;  /* 0x00000009360472a4 */ /* 0x000fe2000f8e0225 */
[----:B------:R-:W-:Y:S02]  /*57b0*/  @!UP0 UMOV UR5, UR10 ;  /* 0x0000000a00058c82 */ /* 0x000fe40008000000 */
[----:B------:R-:W-:Y:S02]  /*57c0*/  UIMAD UR38, UR5, UR41, UR7 ;  /* 0x00000029052672a4 */ /* 0x000fe4000f8e0207 */
[----:B------:R-:W-:Y:S11]  /*57d0*/  UIMAD UR37, UR6, UR54, UR4 ;  /* 0x00000036062572a4 */ /* 0x000ff6000f8e0204 */
[----:B------:R-:W-:Y:S01]  /*57e0*/  @!UPT UIADD3 URZ, UPT, UPT, URZ, URZ, URZ ;  /* 0x000000fffffff290 */ /* 0x000fe2000fffe0ff */
.L_x_95:
[----:B------:R-:W-:Y:S01]  /*57f0*/  UISETP.NE.AND UP0, UPT, UR39, 0x1, UPT ;  /* 0x000000012700788c */ /* 0x000fe2000bf05270 */
[----:B------:R-:W-:Y:S10]  /*5800*/  IADD3 R81, PT, PT, R81, 0x1, RZ ;  /* 0x0000000151517810 */ /* 0x000ff40007ffe0ff */
[----:B------:R-:W2:Y:S01]  /*5810*/  @!UP0 LDCU.128 UR12, c[0x0][0xb10] ;  /* 0x00016200ff0c87ac */ /* 0x000ea20008000c00 */
[----:B------:R-:W3:Y:S01]  /*5820*/  @!UP0 LDCU UR5, c[0x0][0xb0c] ;  /* 0x00016180ff0587ac */ /* 0x000ee20008000800 */
[----:B------:R-:W4:Y:S01]  /*5830*/  @!UP0 LDCU UR10, c[0x0][0xb20] ;  /* 0x00016400ff0a87ac */ /* 0x000f220008000800 */
[----:B--2---:R-:W-:Y:S02]  /*5840*/  UIMAD.WIDE.U32 UR8, UR38, UR12, URZ ;  /* 0x0000000c260872a5 */ /* 0x004fe4000f8e00ff */
[----:B------:R-:W-:Y:S02]  /*5850*/  UIMAD.WIDE.U32 UR6, UR37, UR15, URZ ;  /* 0x0000000f250672a5 */ /* 0x000fe4000f8e00ff */
[----:B------:R-:W-:Y:S03]  /*5860*/  @!UP0 UISETP.NE.AND UP1, UPT, UR14, 0x1, UPT ;  /* 0x000000010e00888c */ /* 0x000fe6000bf25270 */
[----:B------:R-:W-:Y:S01]  /*5870*/  @!UP0 UMOV UR4, UR9 ;  /* 0x0000000900048c82 */ /* 0x000fe20008000000 */
[----:B---3--:R-:W-:Y:S02]  /*5880*/  @!UP0 UISETP.NE.AND UP2, UPT, UR5, 0x1, UPT ;  /* 0x000000010500888c */ /* 0x008fe4000bf45270 */
[----:B------:R-:W-:Y:S01]  /*5890*/  @!UP0 USHF.R.U32.HI UR4, URZ, UR13, UR4 ;  /* 0x0000000dff048299 */ /* 0x000fe20008011604 */
[----:B------:R-:W-:Y:S02]  /*58a0*/  @!UP0 UMOV UR6, UR7 ;  /* 0x0000000700068c82 */ /* 0x000fe40008000000 */
[----:B----4-:R-:W-:Y:S02]  /*58b0*/  @!UP0 USHF.R.U32.HI UR6, URZ, UR10, UR6 ;  /* 0x0000000aff068299 */ /* 0x010fe40008011606 */
[----:B------:R-:W-:Y:S02]  /*58c0*/  @!UP0 USEL UR7, UR38, UR4, !UP2 ;  /* 0x0000000426078287 */ /* 0x000fe4000d000000 */
[----:B------:R-:W-:Y:S04]  /*58d0*/  @!UP0 USEL UR6, UR37, UR6, !UP1 ;  /* 0x0000000625068287 */ /* 0x000fe8000c800000 */
[----:B------:R-:W-:Y:S02]  /*58e0*/  @!UP0 UIADD3 UR4, UPT, UPT, -UR7, UR6, URZ ;  /* 0x0000000607048290 */ /* 0x000fe4000fffe1ff */
[----:B------:R-:W-:Y:S02]  /*58f0*/  @!UP0 UIADD3 UR6, UPT, UPT, UR7, -UR6, URZ ;  /* 0x8000000607068290 */ /* 0x000fe4000fffe0ff */
[----:B------:R-:W-:Y:S02]  /*5900*/  @!UP0 UIMAD UR38, UR4, UR5, UR38 ;  /* 0x00000005042682a4 */ /* 0x000fe4000f8e0226 */
[----:B------:R-:W-:Y:S02]  /*5910*/  @!UP0 UIMAD UR37, UR6, UR14, UR37 ;  /* 0x0000000e062582a4 */ /* 0x000fe4000f8e0225 */
[----:B------:R-:W-:Y:S09]  /*5920*/  ULOP3.LUT UP0, URZ, UR56, 0x1b0, URZ, 0xc0, !UPT ;  /* 0x000001b038ff7892 */ /* 0x000ff2000f80c0ff */
[----:B------:R-:W-:Y:S05]  /*5930*/  BRA.U !UP0, `(.L_x_96) ;  /* 0x0000000108407547 */ /* 0x000fea000b800000 */
[----:B------:R-:W2:Y:S01]  /*5940*/  LDCU.64 UR8, c[0x4][0x80] ;  /* 0x01001000ff0877ac */ /* 0x000ea20008000a00 */
[----:B------:R-:W-:Y:S01]  /*5950*/  MOV R3, 0x0 ;  /* 0x0000000000037802 */ /* 0x000fe20000000f00 */
[----:B------:R-:W-:Y:S02]  /*5960*/  HFMA2 R12, -RZ, RZ, 0, 5.9604644775390625e-08 ;  /* 0x00000001ff0c7431 */ /* 0x000fe400000001ff */
[----:B------:R-:W-:Y:S02]  /*5970*/  IMAD.MOV.U32 R8, RZ, RZ, 0x70 ;  /* 0x00000070ff087424 */ /* 0x000fe400078e00ff */
[----:B------:R-:W-:Y:S01]  /*5980*/  IMAD.MOV.U32 R13, RZ, RZ, RZ ;  /* 0x000000ffff0d7224 */ /* 0x000fe200078e00ff */
[----:B------:R-:W3:Y:S01]  /*5990*/  LDCU.64 UR6, c[0x4][0x88] ;  /* 0x01001100ff0677ac */ /* 0x000ee20008000a00 */
[----:B------:R-:W4:Y:S01]  /*59a0*/  LDC.64 R2, c[0x4][R3] ;  /* 0x0100000003027b82 */ /* 0x000f220000000a00 */
[----:B------:R-:W1:Y:S01]  /*59b0*/  LDCU.64 UR4, c[0x4][0x8] ;  /* 0x01000100ff0477ac */ /* 0x000e620008000a00 */
[----:B--2---:R-:W-:Y:S01]  /*59c0*/  MOV R5, UR9 ;  /* 0x0000000900057c02 */ /* 0x004fe20008000f00 */
[----:B------:R-:W-:Y:S01]  /*59d0*/  IMAD.U32 R4, RZ, RZ, UR8 ;  /* 0x00000008ff047e24 */ /* 0x000fe2000f8e00ff */
[----:B---3--:R-:W-:Y:S01]  /*59e0*/  MOV R7, UR7 ;  /* 0x0000000700077c02 */ /* 0x008fe20008000f00 */
[----:B------:R-:W-:Y:S01]  /*59f0*/  IMAD.U32 R6, RZ, RZ, UR6 ;  /* 0x00000006ff067e24 */ /* 0x000fe2000f8e00ff */
[----:B-1----:R-:W-:Y:S01]  /*5a00*/  MOV R11, UR5 ;  /* 0x00000005000b7c02 */ /* 0x002fe20008000f00 */
[----:B------:R-:W-:Y:S02]  /*5a10*/  IMAD.U32 R10, RZ, RZ, UR4 ;  /* 0x00000004ff0a7e24 */ /* 0x000fe4000f8e00ff */
[----:B------:R-:W-:Y:S07]  /*5a20*/  LEPC R20, `(.L_x_96) ;  /* 0x000000001014794e */ /* 0x000fee0000000000 */
[----:B----45:R-:W-:Y:S05]  /*5a30*/  CALL.ABS.NOINC R2 ;  /* 0x0000000002007343 */ /* 0x030fea0003c00000 */
.L_x_96:
[----:B------:R-:W-:Y:S01]  /*5a40*/  LOP3.LUT P0, RZ, R85, 0x1b0, RZ, 0xc0, !PT ;  /* 0x000001b055ff7812 */ /* 0x000fe2000780c0ff */
[----:B------:R-:W-:Y:S11]  /*5a50*/  BSSY.RECONVERGENT B6, `(.L_x_97) ;  /* 0x0000013000067945 */ /* 0x000ff60003800200 */
[----:B------:R-:W-:Y:S01]  /*5a60*/  @!UPT UIADD3 URZ, UPT, UPT, URZ, URZ, URZ ;  /* 0x000000fffffff290 */ /* 0x000fe2000fffe0ff */
[----:B------:R-:W-:Y:S05]  /*5a70*/  @!P0 BRA `(.L_x_98) ;  /* 0x0000000000408947 */ /* 0x000fea0003800000 */
        /* <DEDUP_REMOVED lines=16> */
.L_x_98:
[----:B------:R-:W-:Y:S05]  /*5b80*/  BSYNC.RECONVERGENT B6 ;  /* 0x0000000000067941 */ /* 0x000fea0003800200 */
.L_x_97:
[----:B------:R-:W-:Y:S01]  /*5b90*/  ISETP.NE.U32.AND P3, PT, R74, RZ, PT ;  /* 0x000000ff4a00720c */ /* 0x000fe20003f65070 */
[----:B------:R-:W-:Y:S01]  /*5ba0*/  UISETP.NE.AND UP1, UPT, UR61, URZ, UPT ;  /* 0x000000ff3d00728c */ /* 0x000fe2000bf25270 */
[----:B------:R-:W-:Y:S02]  /*5bb0*/  ISETP.NE.U32.AND P4, PT, R70, RZ, PT ;  /* 0x000000ff4600720c */ /* 0x000fe40003f85070 */
[----:B------:R-:W-:Y:S02]  /*5bc0*/  ISETP.NE.AND.EX P3, PT, R75, RZ, PT, P3 ;  /* 0x000000ff4b00720c */ /* 0x000fe40003f65330 */
[----:B------:R-:W-:Y:S02]  /*5bd0*/  PLOP3.LUT P1, PT, PT, PT, PT, 0x8, 0x80 ;  /* 0x000000000080781c */ /* 0x000fe40003f2e170 */
[----:B------:R-:W-:Y:S02]  /*5be0*/  PLOP3.LUT P0, PT, PT, PT, UP1, 0x80, 0x8 ;  /* 0x000000000008781c */ /* 0x000fe40003f0f018 */
[----:B------:R-:W-:Y:S02]  /*5bf0*/  ISETP.NE.AND.EX P4, PT, R71, RZ, PT, P4 ;  /* 0x000000ff4700720c */ /* 0x000fe40003f85340 */
[----:B------:R-:W2:Y:S09]  /*5c00*/  @UP1 LDCU.64 UR4, c[0x0][0x888] ;  /* 0x00011100ff0417ac */ /* 0x000eb20008000a00 */
[----:B------:R-:W-:Y:S01]  /*5c10*/  @P0 PLOP3.LUT P1, PT, P3, PT, PT, 0x80, 0x8 ;  /* 0x000000000008081c */ /* 0x000fe20001f2f070 */
[----:B--2---:R-:W-:Y:S04]  /*5c20*/  @UP1 UISETP.NE.U32.AND UP0, UPT, UR4, URZ, UPT ;  /* 0x000000ff0400128c */ /* 0x004fe8000bf05070 */
[----:B------:R-:W-:Y:S04]  /*5c30*/  @UP1 UISETP.NE.AND.EX UP0, UPT, UR5, URZ, UPT, UP0 ;  /* 0x000000ff0500128c */ /* 0x000fe8000bf05300 */
[----:B------:R-:W-:Y:S01]  /*5c40*/  @UP1 USEL UR4, URZ, 0xffffffff, UP0 ;  /* 0xffffffffff041887 */ /* 0x000fe20008000000 */
[----:B------:R-:W-:Y:S11]  /*5c50*/  @!P3 BRA `(.L_x_99) ;  /* 0x000000000030b947 */ /* 0x000ff60003800000 */
        /* <DEDUP_REMOVED lines=12> */
.L_x_99:
[----:B------:R-:W-:Y:S05]  /*5d20*/  @!P4 BRA `(.L_x_100) ;  /* 0x000000000024c947 */ /* 0x000fea0003800000 */
[----:B------:R-:W-:Y:S01]  /*5d30*/  ISETP.NE.U32.AND P2, PT, R68, RZ, PT ;  /* 0x000000ff4400720c */ /* 0x000fe20003f45070 */
[----:B------:R-:W2:Y:S03]  /*5d40*/  LDCU.64 UR6, c[0x0][0x358] ;  /* 0x00006b00ff0677ac */ /* 0x000ea60008000a00 */
[----:B------:R-:W-:Y:S11]  /*5d50*/  ISETP.NE.AND.EX P2, PT, R69, RZ, PT, P2 ;  /* 0x000000ff4500720c */ /* 0x000ff60003f45320 */
[----:B------:R-:W-:Y:S02]  /*5d60*/  @!UPT UIADD3 URZ, UPT, UPT, URZ, URZ, URZ ;  /* 0x000000fffffff290 */ /* 0x000fe4000fffe0ff */
[----:B------:R-:W4:Y:S01]  /*5d70*/  @P2 LDC.64 R2, c[0x0][0x8a8] ;  /* 0x00022a00ff022b82 */ /* 0x000f220000000a00 */
[----:B-1----:R-:W-:Y:S04]  /*5d80*/  @P2 IMAD R0, R70, UR36, RZ ;  /* 0x0000002446002c24 */ /* 0x002fe8000f8e02ff */
[----:B----4-:R-:W-:Y:S05]  /*5d90*/  @P2 IMAD.WIDE R2, R0, 0x4, R2 ;  /* 0x0000000400022825 */ /* 0x010fea00078e0202 */
[----:B--2--5:R2:W5:Y:S02]  /*5da0*/  @P2 LDG.E R38, desc[UR6][R2.64] ;  /* 0x0000000602262981 */ /* 0x024564000c1e1900 */
[----:B--2---:R-:W4:Y:S02]  /*5db0*/  @!P2 LDC R38, c[0x0][0x8a0] ;  /* 0x00022800ff26ab82 */ /* 0x004f240000000800 */
.L_x_100:
[----:B---3-5:R-:W-:Y:S01]  /*5dc0*/  @P0 FSETP.NEU.AND P4, PT, R39, RZ, PT ;  /* 0x000000ff2700020b */ /* 0x028fe20003f8d000 */
[----:B-1----:R-:W-:Y:S01]  /*5dd0*/  IMAD.U32 R0, RZ, RZ, UR4 ;  /* 0x00000004ff007e24 */ /* 0x002fe2000f8e00ff */
[----:B------:R-:W-:Y:S01]  /*5de0*/  @P0 LOP3.LUT P2, RZ, R79, 0xff, RZ, 0xc0, !PT ;  /* 0x000000ff4fff0812 */ /* 0x000fe2000784c0ff */
[----:B------:R-:W-:Y:S01]  /*5df0*/  BSSY B1, `(.L_x_101) ;  /* 0x0000039000017945 */ /* 0x000fe20003800000 */
[----:B------:R-:W-:Y:S02]  /*5e00*/  @P0 SEL R2, RZ, 0xffffffff, P4 ;  /* 0xffffffffff020807 */ /* 0x000fe40002000000 */
[----:B------:R-:W-:Y:S02]  /*5e10*/  CS2R R66, SRZ ;  /* 0x0000000000427805 */ /* 0x000fe4000001ff00 */
[----:B------:R-:W-:Y:S02]  /*5e20*/  LEA R22, R36, UR44, 0x3 ;  /* 0x0000002c24167c11 */ /* 0x000fe4000f8e18ff */
[----:B------:R-:W-:Y:S02]  /*5e30*/  CS2R R64, SRZ ;  /* 0x0000000000407805 */ /* 0x000fe4000001ff00 */
[----:B------:R-:W-:Y:S02]  /*5e40*/  @P1 SEL R2, R0, R2, !P2 ;  /* 0x0000000200021207 */ /* 0x000fe40005000000 */
[----:B------:R-:W-:Y:S02]  /*5e50*/  CS2R R18, SRZ ;  /* 0x0000000000127805 */ /* 0x000fe4000001ff00 */
[----:B------:R-:W-:Y:S02]  /*5e60*/  SHF.L.U32 R3, R84, 0x1f, RZ ;  /* 0x0000001f54037819 */ /* 0x000fe400000006ff */
[----:B------:R-:W-:Y:S02]  /*5e70*/  CS2R R16, SRZ ;  /* 0x0000000000107805 */ /* 0x000fe4000001ff00 */
[----:B------:R-:W-:Y:S02]  /*5e80*/  @P0 LOP3.LUT R2, R2, 0x1, RZ, 0xc0, !PT ;  /* 0x0000000102020812 */ /* 0x000fe400078ec0ff */
[----:B------:R-:W-:Y:S02]  /*5e90*/  PLOP3.LUT P5, PT, PT, PT, PT, 0x8, 0x80 ;  /* 0x000000000080781c */ /* 0x000fe40003fae170 */
[----:B------:R-:W-:Y:S02]  /*5ea0*/  ISETP.NE.U32.OR P1, PT, R2, 0x1, !P0 ;  /* 0x000000010200780c */ /* 0x000fe40004725470 */
[----:B------:R-:W-:Y:S11]  /*5eb0*/  LEA.HI R2, R36, R36, RZ, 0x1 ;  /* 0x0000002424027211 */ /* 0x000ff600078f08ff */
[----:B------:R-:W-:Y:S04]  /*5ec0*/  @P1 SHF.L.U32 R0, R82, 0x1f, RZ ;  /* 0x0000001f52001819 */ /* 0x000fe800000006ff */
[----:B------:R1:W2:Y:S01]  /*5ed0*/  @P1 SYNCS.PHASECHK.TRANS64.TRYWAIT P0, [UR44+0xd0], R0 ;  /* 0x0000d000ff0015a7 */ /* 0x0002a2000800112c */
[----:B------:R3:W3:Y:S01]  /*5ee0*/  SYNCS.PHASECHK.TRANS64.TRYWAIT P4, [R22+URZ+0x110], R3 ;  /* 0x00011003160075a7 */ /* 0x0006e200080811ff */
[C---:B-1----:R-:W-:Y:S01]  /*5ef0*/  IMAD.SHL.U32 R0, R2.reuse, 0x20, RZ ;  /* 0x0000002002007824 */ /* 0x042fe200078e00ff */
[----:B------:R-:W-:Y:S04]  /*5f00*/  LOP3.LUT R2, R2, 0xffe, RZ, 0xc0, !PT ;  /* 0x00000ffe02027812 */ /* 0x000fe800078ec0ff */
[----:B------:R-:W-:Y:S01]  /*5f10*/  LOP3.LUT R0, R0, 0xffffffc0, RZ, 0xc0, !PT ;  /* 0xffffffc000007812 */ /* 0x000fe200078ec0ff */
[----:B------:R-:W-:Y:S04]  /*5f20*/  IMAD.IADD R2, R36, 0x1, -R2 ;  /* 0x0000000124027824 */ /* 0x000fe800078e0a02 */
[----:B------:R-:W-:Y:S04]  /*5f30*/  IMAD.IADD R0, R37, 0x1, R0 ;  /* 0x0000000125007824 */ /* 0x000fe800078e0200 */
[----:B------:R-:W-:Y:S01]  /*5f40*/  IMAD R2, R2, 0x100000, R0 ;  /* 0x0010000002027824 */ /* 0x000fe200078e0200 */
[----:B--2---:R-:W-:Y:S01]  /*5f50*/  @P1 PLOP3.LUT P5, PT, P0, PT, PT, 0x8, 0x80 ;  /* 0x000000000080181c */ /* 0x004fe200007ae170 */
[----:B------:R-:W-:Y:S01]  /*5f60*/  @!UPT UIADD3 URZ, UPT, UPT, URZ, URZ, URZ ;  /* 0x000000fffffff290 */ /* 0x000fe2000fffe0ff */
[----:B---3--:R-:W-:Y:S11]  /*5f70*/  @!P1 BRA `(.L_x_102) ;  /* 0x0000000000809947 */ /* 0x008ff60003800000 */
[----:B------:R-:W-:Y:S01]  /*5f80*/  ISETP.NE.U32.AND P0, PT, RZ, UR58, PT ;  /* 0x0000003aff007c0c */ /* 0x000fe2000bf05070 */
[----:B------:R-:W-:Y:S01]  /*5f90*/  BSSY B0, `(.L_x_103) ;  /* 0x0000012000007945 */ /* 0x000fe20003800000 */
[----:B------:R-:W-:Y:S02]  /*5fa0*/  FSETP.NEU.AND P2, PT, R39, RZ, PT ;  /* 0x000000ff2700720b */ /* 0x000fe40003f4d000 */
[----:B------:R-:W-:Y:S02]  /*5fb0*/  CS2R R18, SRZ ;  /* 0x0000000000127805 */ /* 0x000fe4000001ff00 */
[----:B------:R-:W-:Y:S02]  /*5fc0*/  ISETP.NE.AND.EX P0, PT, RZ, UR59, PT, P0 ;  /* 0x0000003bff007c0c */ /* 0x000fe4000bf05300 */
[----:B------:R-:W-:Y:S02]  /*5fd0*/  CS2R R16, SRZ ;  /* 0x0000000000107805 */ /* 0x000fe4000001ff00 */
[----:B------:R-:W-:Y:S02]  /*5fe0*/  LOP3.LUT P1, RZ, R79, 0xff, RZ, 0xc0, !PT ;  /* 0x000000ff4fff7812 */ /* 0x000fe4000782c0ff */
[----:B------:R-:W-:Y:S02]  /*5ff0*/  CS2R R66, SRZ ;  /* 0x0000000000427805 */ /* 0x000fe4000001ff00 */
[----:B------:R-:W-:Y:S02]  /*6000*/  SEL R0, RZ, 0xffffffff, P2 ;  /* 0xffffffffff007807 */ /* 0x000fe40001000000 */
[----:B------:R-:W-:Y:S02]  /*6010*/  CS2R R64, SRZ ;  /* 0x0000000000407805 */ /* 0x000fe4000001ff00 */
[----:B------:R-:W-:Y:S04]  /*6020*/  SEL R4, RZ, 0xffffffff, P0 ;  /* 0xffffffffff047807 */ /* 0x000fe80000000000 */
[----:B------:R-:W-:Y:S04]  /*6030*/  @P3 SEL R0, R4, R0, !P1 ;  /* 0x0000000004003207 */ /* 0x000fe80004800000 */
[----:B------:R-:W-:Y:S04]  /*6040*/  LOP3.LUT R0, R0, 0x1, RZ, 0xc0, !PT ;  /* 0x0000000100007812 */ /* 0x000fe800078ec0ff */
[----:B------:R-:W-:Y:S01]  /*6050*/  ISETP.NE.U32.AND P0, PT, R0, 0x1, PT ;  /* 0x000000010000780c */ /* 0x000fe20003f05070 */
[----:B------:R-:W-:Y:S01]  /*6060*/  @!UPT UIADD3 URZ, UPT, UPT, URZ, URZ, URZ ;  /* 0x000000fffffff290 */ /* 0x000fe2000fffe0ff */
[----:B------:R-:W-:Y:S11]  /*6070*/  @!P5 BRA `(.L_x_104) ;  /* 0x00000000000cd947 */ /* 0x000ff60003800000 */
[----:B------:R-:W-:Y:S04]  /*6080*/  SHF.L.U32 R4, R82, 0x1f, RZ ;  /* 0x0000001f52047819 */ /* 0x000fe800000006ff */
[----:B------:R-:W1:Y:S02]  /*6090*/  SYNCS.PHASECHK.TRANS64.TRYWAIT P1, [UR44+0xd0], R4 ;  /* 0x0000d004ff0075a7 */ /* 0x000e64000802112c */
[----:B-1----:R-:W-:Y:S05]  /*60a0*/  @!P1 BRA `(.L_x_105) ;  /* 0x0000001800289947 */ /* 0x002fea0003800000 */
.L_x_104:
[----:B------:R-:W-:Y:S05]  /*60b0*/  BSYNC B0 ;  /* 0x0000000000007941 */ /* 0x000fea0003800000 */
.L_x_103:
[----:B------:R2:W3:Y:S01]  /*60c0*/  @P0 LDS.128 R16, [R78+UR44+0x200] ;  /* 0x0002002c4e100984 */ /* 0x0004e20008000c00 */
[----:B------:R-:W-:Y:S01]  /*60d0*/  UIADD3 UR4, UPT, UPT, UR44, 0xd8, URZ ;  /* 0x000000d82c047890 */ /* 0x000fe2000fffe0ff */
[----:B------:R-:W-:Y:S02]  /*60e0*/  LOP3.LUT R82, R82, 0x1, RZ, 0x3c, !PT ;  /* 0x0000000152527812 */ /* 0x000fe400078e3cff */
[----:B------:R2:W1:Y:S01]  /*60f0*/  @P0 LDS.128 R64, [R77+0x10] ;  /* 0x000010004d400984 */ /* 0x0004620000000c00 */
[----:B------:R-:W-:Y:S01]  /*6100*/  UPRMT UR4, UR48, 0x654, UR4 ;  /* 0x0000065430047896 */ /* 0x000fe20008000004 */
[----:B------:R-:W-:Y:S01]  /*6110*/  @!PT LDS RZ, [RZ] ;  /* 0x00000000fffff984 */ /* 0x000fe20000000800 */
[----:B------:R-:W-:Y:S01]  /*6120*/  @!PT LDS RZ, [RZ] ;  /* 0x00000000fffff984 */ /* 0x000fe20000000800 */
[----:B------:R-:W-:Y:S01]  /*6130*/  @!PT LDS RZ, [RZ] ;  /* 0x00000000fffff984 */ /* 0x000fe20000000800 */
[----:B------:R-:W-:Y:S01]  /*6140*/  @!PT LDS RZ, [RZ] ;  /* 0x00000000fffff984 */ /* 0x000fe20000000800 */
[----:B------:R5:W-:Y:S06]  /*6150*/  MEMBAR.ALL.CTA ;  /* 0x0000000000007992 */ /* 0x000bec0000008000 */
[----:B-----5:R-:W5:Y:S02]  /*6160*/  FENCE.VIEW.ASYNC.S ;  /* 0x00000000000073c6 */ /* 0x020f640000000000 */
[----:B-----5:R-:W-:Y:S03]  /*6170*/  SYNCS.ARRIVE.TRANS64.RED.A1T0 RZ, [UR4], RZ ;  /* 0x000000ffffff79a7 */ /* 0x020fe60008100404 */
.L_x_102:
[----:B------:R-:W-:Y:S05]  /*6180*/  BSYNC B1 ;  /* 0x0000000000017941 */ /* 0x000fea0003800000 */
.L_x_101:
[----:B-1----:R-:W-:Y:S04]  /*6190*/  SHF.R.U32.HI R0, RZ, 0x15, R2 ;  /* 0x00000015ff007819 */ /* 0x002fe80000011602 */
[----:B------:R-:W-:Y:S01]  /*61a0*/  LOP3.LUT P0, RZ, R0, 0x3, R80, 0x48, !PT ;  /* 0x0000000300ff7812 */ /* 0x000fe20007804850 */
[----:B------:R-:W-:Y:S01]  /*61b0*/  @!UPT UIADD3 URZ, UPT, UPT, URZ, URZ, URZ ;  /* 0x000000fffffff290 */ /* 0x000fe2000fffe0ff */
[----:B------:R-:W-:Y:S11]  /*61c0*/  @P4 BRA `(.L_x_106) ;  /* 0x0000000000084947 */ /* 0x000ff60003800000 */
[----:B------:R-:W1:Y:S02]  /*61d0*/  SYNCS.PHASECHK.TRANS64.TRYWAIT P1, [R22+URZ+0x110], R3 ;  /* 0x00011003160075a7 */ /* 0x000e6400080211ff */
[----:B-1----:R-:W-:Y:S05]  /*61e0*/  @!P1 BRA `(.L_x_107) ;  /* 0x0000001400f09947 */ /* 0x002fea0003800000 */
.L_x_106:
[----:B------:R-:W-:Y:S05]  /*61f0*/  @!P0 BRA `(.L_x_108) ;  /* 0x0000000000408947 */ /* 0x000fea0003800000 */
[----:B------:R-:W1:Y:S01]  /*6200*/  LDCU.64 UR8, c[0x4][0x70] ;  /* 0x01000e00ff0877ac */ /* 0x000e620008000a00 */
[----:B------:R-:W-:Y:S01]  /*6210*/  MOV R15, 0x0 ;  /* 0x00000000000f7802 */ /* 0x000fe20000000f00 */
[----:B------:R-:W-:Y:S02]  /*6220*/  HFMA2 R12, -RZ, RZ, 0, 5.9604644775390625e-08 ;  /* 0x00000001ff0c7431 */ /* 0x000fe400000001ff */
[----:B------:R-:W-:Y:S02]  /*6230*/  IMAD.MOV.U32 R8, RZ, RZ, 0x192 ;  /* 0x00000192ff087424 */ /* 0x000fe400078e00ff */
[----:B------:R-:W-:Y:S01]  /*6240*/  IMAD.MOV.U32 R13, RZ, RZ, RZ ;  /* 0x000000ffff0d7224 */ /* 0x000fe200078e00ff */
[----:B------:R-:W5:Y:S01]  /*6250*/  LDCU.64 UR6, c[0x4][0x78] ;  /* 0x01000f00ff0677ac */ /* 0x000f620008000a00 */
[----:B------:R-:W2:Y:S01]  /*6260*/  LDC.64 R14, c[0x4][R15] ;  /* 0x010000000f0e7b82 */ /* 0x000ea20000000a00 */
[----:B------:R-:W3:Y:S01]  /*6270*/  LDCU.64 UR4, c[0x4][0x10] ;  /* 0x01000200ff0477ac */ /* 0x000ee20008000a00 */
[----:B-1----:R-:W-:Y:S01]  /*6280*/  MOV R5, UR9 ;  /* 0x0000000900057c02 */ /* 0x002fe20008000f00 */
[----:B------:R-:W-:Y:S01]  /*6290*/  IMAD.U32 R4, RZ, RZ, UR8 ;  /* 0x00000008ff047e24 */ /* 0x000fe2000f8e00ff */
[----:B-----5:R-:W-:Y:S01]  /*62a0*/  MOV R7, UR7 ;  /* 0x0000000700077c02 */ /* 0x020fe20008000f00 */
[----:B------:R-:W-:Y:S01]  /*62b0*/  IMAD.U32 R6, RZ, RZ, UR6 ;  /* 0x00000006ff067e24 */ /* 0x000fe2000f8e00ff */
[----:B---3--:R-:W-:Y:S01]  /*62c0*/  MOV R11, UR5 ;  /* 0x00000005000b7c02 */ /* 0x008fe20008000f00 */
[----:B------:R-:W-:Y:S02]  /*62d0*/  IMAD.U32 R10, RZ, RZ, UR4 ;  /* 0x00000004ff0a7e24 */ /* 0x000fe4000f8e00ff */
[----:B------:R-:W-:Y:S07]  /*62e0*/  LEPC R20, `(.L_x_108) ;  /* 0x000000001014794e */ /* 0x000fee0000000000 */
[----:B--2-4-:R-:W-:Y:S05]  /*62f0*/  CALL.ABS.NOINC R14 ;  /* 0x000000000e007343 */ /* 0x014fea0003c00000 */
.L_x_108:
[----:B------:R-:W-:Y:S01]  /*6300*/  LOP3.LUT P0, RZ, R76, 0x60, RZ, 0xc0, !PT ;  /* 0x000000604cff7812 */ /* 0x000fe2000780c0ff */
[----:B------:R-:W-:Y:S05]  /*6310*/  WARPSYNC.ALL ;  /* 0x0000000000007948 */ /* 0x000fea0003800000 */
[----:B------:R-:W-:Y:S01]  /*6320*/  R2UR UR4, R2 ;  /* 0x00000000020472ca */ /* 0x000fe200000e0000 */
[----:B------:R-:W-:Y:S01]  /*6330*/  BSSY.RECONVERGENT B0, `(.L_x_109) ;  /* 0x000009f000007945 */ /* 0x000fe20003800200 */
[-C--:B---3--:R-:W-:Y:S02]  /*6340*/  F2FP.F16.E4M3.UNPACK_B R2, R16.reuse ;  /* 0x00000010ff02723e */ /* 0x088fe400020006ff */
[----:B------:R-:W-:Y:S02]  /*6350*/  F2FP.F16.E4M3.UNPACK_B R16, R16.H1 ;  /* 0x00000010ff10723e */ /* 0x000fe400030006ff */
[----:B------:R-:W-:Y:S01]  /*6360*/  R2UR UR5, R22 ;  /* 0x00000000160572ca */ /* 0x000fe200000e0000 */
[----:B------:R-:W-:Y:S01]  /*6370*/  HADD2.F32 R0, -RZ, R2.H0_H0 ;  /* 0x20000002ff007230 */ /* 0x000fe20000004100 */
[-C--:B------:R-:W-:Y:S01]  /*6380*/  F2FP.F16.E4M3.UNPACK_B R42, R17.reuse ;  /* 0x00000011ff2a723e */ /* 0x080fe200020006ff */
[--C-:B------:R-:W-:Y:S01]  /*6390*/  HADD2.F32 R3, -RZ, R16.reuse.H0_H0 ;  /* 0x20000010ff037230 */ /* 0x100fe20000004100 */
[----:B------:R-:W-:Y:S01]  /*63a0*/  F2FP.F16.E4M3.UNPACK_B R44, R17.H1 ;  /* 0x00000011ff2c723e */ /* 0x000fe200030006ff */
[----:B------:R-:W-:Y:S01]  /*63b0*/  HADD2.F32 R40, -RZ, R16.H1_H1 ;  /* 0x30000010ff287230 */ /* 0x000fe20000004100 */
[-C--:B------:R-:W-:Y:S01]  /*63c0*/  F2FP.F16.E4M3.UNPACK_B R46, R18.reuse ;  /* 0x00000012ff2e723e */ /* 0x080fe200020006ff */
[----:B------:R-:W-:Y:S01]  /*63d0*/  HADD2.F32 R2, -RZ, R2.H1_H1 ;  /* 0x30000002ff027230 */ /* 0x000fe20000004100 */
[----:B------:R-:W-:Y:S01]  /*63e0*/  F2FP.F16.E4M3.UNPACK_B R48, R18.H1 ;  /* 0x00000012ff30723e */ /* 0x000fe200030006ff */
[--C-:B------:R-:W-:Y:S01]  /*63f0*/  HADD2.F32 R41, -RZ, R42.reuse.H0_H0 ;  /* 0x2000002aff297230 */ /* 0x100fe20000004100 */
[-C--:B------:R-:W-:Y:S01]  /*6400*/  F2FP.F16.E4M3.UNPACK_B R50, R19.reuse ;  /* 0x00000013ff32723e */ /* 0x080fe200020006ff */
[----:B------:R-:W-:Y:S01]  /*6410*/  HADD2.F32 R42, -RZ, R42.H1_H1 ;  /* 0x3000002aff2a7230 */ /* 0x000fe20000004100 */
[----:B------:R-:W-:Y:S01]  /*6420*/  F2FP.F16.E4M3.UNPACK_B R52, R19.H1 ;  /* 0x00000013ff34723e */ /* 0x000fe200030006ff */
[----:B------:R-:W-:Y:S01]  /*6430*/  HADD2.F32 R43, -RZ, R44.H0_H0 ;  /* 0x2000002cff2b7230 */ /* 0x000fe20000004100 */
[----:B------:R-:W-:Y:S01]  /*6440*/  LDTM.16dp32bit_t0_t15.x32 R4, tmem[UR4] ;  /* 0x00000004000479ee */ /* 0x000fe20008a80000 */
[----:B------:R-:W1:Y:S01]  /*6450*/  LDTM.16dp32bit_t16_t31.x32 R4, tmem[UR4+0x20] ;  /* 0x00002004000479ee */ /* 0x000e620008aa0000 */
[----:B------:R-:W-:Y:S01]  /*6460*/  NOP ;  /* 0x0000000000007918 */ /* 0x000fe20000000000 */
[----:B------:R-:W-:Y:S01]  /*6470*/  UIADD3 UR4, UPT, UPT, UR5, 0x130, URZ ;  /* 0x0000013005047890 */ /* 0x000fe2000fffe0ff */
[--C-:B------:R-:W-:Y:S01]  /*6480*/  HADD2.F32 R45, -RZ, R46.reuse.H0_H0 ;  /* 0x2000002eff2d7230 */ /* 0x100fe20000004100 */
[----:B------:R-:W-:Y:S01]  /*6490*/  F2FP.F16.E4M3.UNPACK_B R54, R64 ;  /* 0x00000040ff36723e */ /* 0x000fe200020006ff */
[----:B------:R-:W-:Y:S01]  /*64a0*/  HADD2.F32 R46, -RZ, R46.H1_H1 ;  /* 0x3000002eff2e7230 */ /* 0x000fe20000004100 */
[----:B------:R-:W-:Y:S01]  /*64b0*/  UPRMT UR4, UR48, 0x654, UR4 ;  /* 0x0000065430047896 */ /* 0x000fe20008000004 */
[--C-:B------:R-:W-:Y:S01]  /*64c0*/  HADD2.F32 R49, -RZ, R50.reuse.H0_H0 ;  /* 0x20000032ff317230 */ /* 0x100fe20000004100 */
[-C--:B------:R-:W-:Y:S01]  /*64d0*/  F2FP.F16.E4M3.UNPACK_B R58, R65.reuse ;  /* 0x00000041ff3a723e */ /* 0x080fe200020006ff */
[----:B------:R-:W-:Y:S01]  /*64e0*/  HADD2.F32 R50, -RZ, R50.H1_H1 ;  /* 0x30000032ff327230 */ /* 0x000fe20000004100 */
[----:B------:R-:W-:Y:S01]  /*64f0*/  F2FP.F16.E4M3.UNPACK_B R62, R66 ;  /* 0x00000042ff3e723e */ /* 0x000fe200020006ff */
[--C-:B------:R-:W-:Y:S01]  /*6500*/  HADD2.F32 R53, -RZ, R54.reuse.H0_H0 ;  /* 0x20000036ff357230 */ /* 0x100fe20000004100 */
[----:B------:R-:W-:Y:S01]  /*6510*/  F2FP.F16.E4M3.UNPACK_B R56, R64.H1 ;  /* 0x00000040ff38723e */ /* 0x000fe200030006ff */
[----:B------:R-:W-:Y:S01]  /*6520*/  HADD2.F32 R54, -RZ, R54.H1_H1 ;  /* 0x30000036ff367230 */ /* 0x000fe20000004100 */
[----:B------:R-:W-:Y:S01]  /*6530*/  F2FP.F16.E4M3.UNPACK_B R60, R65.H1 ;  /* 0x00000041ff3c723e */ /* 0x000fe200030006ff */
[----:B-1----:R-:W-:Y:S01]  /*6540*/  SYNCS.ARRIVE.TRANS64.RED.A1T0 RZ, [UR4], RZ ;  /* 0x000000ffffff79a7 */ /* 0x002fe20008100404 */
[--C-:B------:R-:W-:Y:S01]  /*6550*/  HADD2.F32 R57, -RZ, R58.reuse.H0_H0 ;  /* 0x2000003aff397230 */ /* 0x100fe20000004100 */
[-C--:B------:R-:W-:Y:S01]  /*6560*/  F2FP.F16.E4M3.UNPACK_B R65, R67.reuse ;  /* 0x00000043ff41723e */ /* 0x080fe200020006ff */
[----:B------:R-:W-:Y:S01]  /*6570*/  HADD2.F32 R58, -RZ, R58.H1_H1 ;  /* 0x3000003aff3a7230 */ /* 0x000fe20000004100 */
[----:B------:R-:W-:Y:S01]  /*6580*/  F2FP.F16.E4M3.UNPACK_B R64, R66.H1 ;  /* 0x00000042ff40723e */ /* 0x000fe200030006ff */
[--C-:B------:R-:W-:Y:S01]  /*6590*/  HADD2.F32 R61, -RZ, R62.reuse.H0_H0 ;  /* 0x2000003eff3d7230 */ /* 0x100fe20000004100 */
[----:B------:R-:W-:Y:S01]  /*65a0*/  F2FP.F16.E4M3.UNPACK_B R67, R67.H1 ;  /* 0x00000043ff43723e */ /* 0x000fe200030006ff */
[----:B------:R-:W-:Y:S01]  /*65b0*/  HADD2.F32 R62, -RZ, R62.H1_H1 ;  /* 0x3000003eff3e7230 */ /* 0x000fe20000004100 */
[----:B------:R-:W-:Y:S01]  /*65c0*/  IADD3 R36, PT, PT, R36, 0x1, RZ ;  /* 0x0000000124247810 */ /* 0x000fe20007ffe0ff */
[C---:B----4-:R-:W-:Y:S01]  /*65d0*/  FMUL R4, R38.reuse, R4 ;  /* 0x0000000426047220 */ /* 0x050fe20000400000 */
[C---:B------:R-:W-:Y:S01]  /*65e0*/  FMUL R5, R38.reuse, R5 ;  /* 0x0000000526057220 */ /* 0x040fe20000400000 */
[C---:B------:R-:W-:Y:S01]  /*65f0*/  FMUL R8, R38.reuse, R8 ;  /* 0x0000000826087220 */ /* 0x040fe20000400000 */
[C---:B------:R-:W-:Y:S01]  /*6600*/  FMUL R9, R38.reuse, R9 ;  /* 0x0000000926097220 */ /* 0x040fe20000400000 */
[C---:B------:R-:W-:Y:S01]  /*6610*/  FFMA R4, R39.reuse, R0, R4 ;  /* 0x0000000027047223 */ /* 0x040fe20000000004 */
[C---:B------:R-:W-:Y:S01]  /*6620*/  FFMA R5, R39.reuse, R2, R5 ;  /* 0x0000000227057223 */ /* 0x040fe20000000005 */
[C---:B------:R-:W-:Y:S01]  /*6630*/  FMUL R12, R38.reuse, R12 ;  /* 0x0000000c260c7220 */ /* 0x040fe20000400000 */
        /* <DEDUP_REMOVED lines=10> */
[----:B------:R-:W-:Y:S02]  /*66e0*/  HADD2.F32 R44, -RZ, R44.H1_H1 ;  /* 0x3000002cff2c7230 */ /* 0x000fe40000004100 */
[C---:B------:R-:W-:Y:S01]  /*66f0*/  FMUL R10, R38.reuse, R10 ;  /* 0x0000000a260a7220 */ /* 0x040fe20000400000 */
[C---:B------:R-:W-:Y:S01]  /*6700*/  FFMA R6, R39.reuse, R3, R6 ;  /* 0x0000000327067223 */ /* 0x040fe20000000006 */
[C---:B------:R-:W-:Y:S01]  /*6710*/  FFMA R7, R39.reuse, R40, R7 ;  /* 0x0000002827077223 */ /* 0x040fe20000000007 */
[C---:B------:R-:W-:Y:S01]  /*6720*/  FFMA R8, R39.reuse, R41, R8 ;  /* 0x0000002927087223 */ /* 0x040fe20000000008 */
[C---:B------:R-:W-:Y:S01]  /*6730*/  FFMA R9, R39.reuse, R42, R9 ;  /* 0x0000002a27097223 */ /* 0x040fe20000000009 */
[----:B------:R-:W-:Y:S01]  /*6740*/  FFMA R10, R39, R43, R10 ;  /* 0x0000002b270a7223 */ /* 0x000fe2000000000a */
[--C-:B------:R-:W-:Y:S01]  /*6750*/  HADD2.F32 R40, -RZ, R65.reuse.H0_H0 ;  /* 0x20000041ff287230 */ /* 0x100fe20000004100 */
[----:B------:R-:W-:Y:S01]  /*6760*/  F2FP.SATFINITE.E4M3.F32.PACK_AB_MERGE_C R86, R7, R6, RZ ;  /* 0x000000060756723e */ /* 0x000fe200048070ff */
[C---:B------:R-:W-:Y:S01]  /*6770*/  FMUL R7, R38.reuse, R24 ;  /* 0x0000001826077220 */ /* 0x040fe20000400000 */
[C---:B------:R-:W-:Y:S01]  /*6780*/  FMUL R24, R38.reuse, R29 ;  /* 0x0000001d26187220 */ /* 0x040fe20000400000 */
[C---:B------:R-:W-:Y:S01]  /*6790*/  FMUL R29, R38.reuse, R34 ;  /* 0x00000022261d7220 */ /* 0x040fe20000400000 */
[----:B------:R-:W-:Y:S02]  /*67a0*/  HADD2.F32 R65, -RZ, R65.H1_H1 ;  /* 0x30000041ff417230 */ /* 0x000fe40000004100 */
[C---:B------:R-:W-:Y:S01]  /*67b0*/  FMUL R11, R38.reuse, R11 ;  /* 0x0000000b260b7220 */ /* 0x040fe20000400000 */
[--C-:B------:R-:W-:Y:S02]  /*67c0*/  HADD2.F32 R47, -RZ, R48.reuse.H0_H0 ;  /* 0x20000030ff2f7230 */ /* 0x100fe40000004100 */
[C---:B------:R-:W-:Y:S01]  /*67d0*/  FMUL R14, R38.reuse, R14 ;  /* 0x0000000e260e7220 */ /* 0x040fe20000400000 */
[----:B------:R-:W-:Y:S02]  /*67e0*/  HADD2.F32 R48, -RZ, R48.H1_H1 ;  /* 0x30000030ff307230 */ /* 0x000fe40000004100 */
[C---:B------:R-:W-:Y:S01]  /*67f0*/  FFMA R11, R39.reuse, R44, R11 ;  /* 0x0000002c270b7223 */ /* 0x040fe2000000000b */
[C---:B------:R-:W-:Y:S01]  /*6800*/  FFMA R12, R39.reuse, R45, R12 ;  /* 0x0000002d270c7223 */ /* 0x040fe2000000000c */
[C---:B------:R-:W-:Y:S01]  /*6810*/  FFMA R13, R39.reuse, R46, R13 ;  /* 0x0000002e270d7223 */ /* 0x040fe2000000000d */
[----:B------:R-:W-:Y:S01]  /*6820*/  FFMA R14, R39, R47, R14 ;  /* 0x0000002f270e7223 */ /* 0x000fe2000000000e */
[C---:B------:R-:W-:Y:S01]  /*6830*/  FMUL R15, R38.reuse, R15 ;  /* 0x0000000f260f7220 */ /* 0x040fe20000400000 */
[--C-:B------:R-:W-:Y:S01]  /*6840*/  HADD2.F32 R51, -RZ, R52.reuse.H0_H0 ;  /* 0x20000034ff337230 */ /* 0x100fe20000004100 */
[----:B------:R-:W-:Y:S01]  /*6850*/  F2FP.SATFINITE.E4M3.F32.PACK_AB_MERGE_C R10, R11, R10, RZ ;  /* 0x0000000a0b0a723e */ /* 0x000fe200048070ff */
[----:B------:R-:W-:Y:S02]  /*6860*/  HADD2.F32 R52, -RZ, R52.H1_H1 ;  /* 0x30000034ff347230 */ /* 0x000fe40000004100 */
[C---:B------:R-:W-:Y:S01]  /*6870*/  FFMA R15, R39.reuse, R48, R15 ;  /* 0x00000030270f7223 */ /* 0x040fe2000000000f */
[C---:B------:R-:W-:Y:S01]  /*6880*/  FFMA R16, R39.reuse, R49, R16 ;  /* 0x0000003127107223 */ /* 0x040fe20000000010 */
[C---:B------:R-:W-:Y:S01]  /*6890*/  FFMA R17, R39.reuse, R50, R17 ;  /* 0x0000003227117223 */ /* 0x040fe20000000011 */
[C---:B------:R-:W-:Y:S01]  /*68a0*/  FMUL R18, R38.reuse, R18 ;  /* 0x0000001226127220 */ /* 0x040fe20000400000 */
[C---:B------:R-:W-:Y:S01]  /*68b0*/  FMUL R19, R38.reuse, R19 ;  /* 0x0000001326137220 */ /* 0x040fe20000400000 */
[--C-:B------:R-:W-:Y:S02]  /*68c0*/  HADD2.F32 R55, -RZ, R56.reuse.H0_H0 ;  /* 0x20000038ff377230 */ /* 0x100fe40000004100 */
[C---:B------:R-:W-:Y:S01]  /*68d0*/  FMUL R3, R38.reuse, R22 ;  /* 0x0000001626037220 */ /* 0x040fe20000400000 */
[C---:B------:R-:W-:Y:S01]  /*68e0*/  FFMA R18, R39.reuse, R51, R18 ;  /* 0x0000003327127223 */ /* 0x040fe20000000012 */
[----:B------:R-:W-:Y:S02]  /*68f0*/  HADD2.F32 R56, -RZ, R56.H1_H1 ;  /* 0x30000038ff387230 */ /* 0x000fe40000004100 */
[C---:B------:R-:W-:Y:S01]  /*6900*/  FFMA R19, R39.reuse, R52, R19 ;  /* 0x0000003427137223 */ /* 0x040fe20000000013 */
[C---:B------:R-:W-:Y:S01]  /*6910*/  FMUL R6, R38.reuse, R23 ;  /* 0x0000001726067220 */ /* 0x040fe20000400000 */
[C---:B------:R-:W-:Y:S01]  /*6920*/  FFMA R0, R39.reuse, R53, R0 ;  /* 0x0000003527007223 */ /* 0x040fe20000000000 */
[C---:B------:R-:W-:Y:S01]  /*6930*/  FFMA R2, R39.reuse, R54, R2 ;  /* 0x0000003627027223 */ /* 0x040fe20000000002 */
[--C-:B------:R-:W-:Y:S02]  /*6940*/  HADD2.F32 R59, -RZ, R60.reuse.H0_H0 ;  /* 0x2000003cff3b7230 */ /* 0x100fe40000004100 */
[C---:B------:R-:W-:Y:S01]  /*6950*/  FFMA R3, R39.reuse, R55, R3 ;  /* 0x0000003727037223 */ /* 0x040fe20000000003 */
[----:B------:R-:W-:Y:S02]  /*6960*/  HADD2.F32 R60, -RZ, R60.H1_H1 ;  /* 0x3000003cff3c7230 */ /* 0x000fe40000004100 */
[C---:B------:R-:W-:Y:S01]  /*6970*/  FMUL R21, R38.reuse, R26 ;  /* 0x0000001a26157220 */ /* 0x040fe20000400000 */
[C---:B------:R-:W-:Y:S01]  /*6980*/  FMUL R22, R38.reuse, R27 ;  /* 0x0000001b26167220 */ /* 0x040fe20000400000 */
[C---:B------:R-:W-:Y:S01]  /*6990*/  FFMA R6, R39.reuse, R56, R6 ;  /* 0x0000003827067223 */ /* 0x040fe20000000006 */
[C---:B------:R-:W-:Y:S01]  /*69a0*/  FFMA R7, R39.reuse, R57, R7 ;  /* 0x0000003927077223 */ /* 0x040fe20000000007 */
[C---:B------:R-:W-:Y:S01]  /*69b0*/  FMUL R23, R38.reuse, R28 ;  /* 0x0000001c26177220 */ /* 0x040fe20000400000 */
[C---:B------:R-:W-:Y:S01]  /*69c0*/  FFMA R20, R39.reuse, R58, R20 ;  /* 0x0000003a27147223 */ /* 0x040fe20000000014 */
[--C-:B------:R-:W-:Y:S02]  /*69d0*/  HADD2.F32 R63, -RZ, R64.reuse.H0_H0 ;  /* 0x20000040ff3f7230 */ /* 0x100fe40000004100 */
[C---:B------:R-:W-:Y:S01]  /*69e0*/  FFMA R21, R39.reuse, R59, R21 ;  /* 0x0000003b27157223 */ /* 0x040fe20000000015 */
[----:B------:R-:W-:Y:S02]  /*69f0*/  HADD2.F32 R64, -RZ, R64.H1_H1 ;  /* 0x30000040ff407230 */ /* 0x000fe40000004100 */
[C---:B------:R-:W-:Y:S01]  /*6a00*/  FFMA R22, R39.reuse, R60, R22 ;  /* 0x0000003c27167223 */ /* 0x040fe20000000016 */
[C---:B------:R-:W-:Y:S01]  /*6a10*/  FMUL R26, R38.reuse, R31 ;  /* 0x0000001f261a7220 */ /* 0x040fe20000400000 */
[C---:B------:R-:W-:Y:S01]  /*6a20*/  FMUL R27, R38.reuse, R32 ;  /* 0x00000020261b7220 */ /* 0x040fe20000400000 */
[C---:B------:R-:W-:Y:S01]  /*6a30*/  FFMA R23, R39.reuse, R61, R23 ;  /* 0x0000003d27177223 */ /* 0x040fe20000000017 */
[----:B------:R-:W-:Y:S01]  /*6a40*/  FMUL R28, R38, R33 ;  /* 0x00000021261c7220 */ /* 0x000fe20000400000 */
[C---:B------:R-:W-:Y:S01]  /*6a50*/  FFMA R24, R39.reuse, R62, R24 ;  /* 0x0000003e27187223 */ /* 0x040fe20000000018 */
[--C-:B------:R-:W-:Y:S02]  /*6a60*/  HADD2.F32 R66, -RZ, R67.reuse.H0_H0 ;  /* 0x20000043ff427230 */ /* 0x100fe40000004100 */
[C---:B------:R-:W-:Y:S01]  /*6a70*/  FFMA R25, R39.reuse, R63, R25 ;  /* 0x0000003f27197223 */ /* 0x040fe20000000019 */
[----:B------:R-:W-:Y:S02]  /*6a80*/  HADD2.F32 R67, -RZ, R67.H1_H1 ;  /* 0x30000043ff437230 */ /* 0x000fe40000004100 */
[----:B------:R-:W-:Y:S01]  /*6a90*/  FFMA R26, R39, R64, R26 ;  /* 0x00000040271a7223 */ /* 0x000fe2000000001a */
[----:B------:R-:W-:Y:S01]  /*6aa0*/  F2FP.SATFINITE.E4M3.F32.PACK_AB_MERGE_C R14, R15, R14, RZ ;  /* 0x0000000e0f0e723e */ /* 0x000fe200048070ff */
[----:B------:R-:W-:Y:S01]  /*6ab0*/  FFMA R27, R39, R40, R27 ;  /* 0x00000028271b7223 */ /* 0x000fe2000000001b */
[----:B------:R-:W-:Y:S01]  /*6ac0*/  F2FP.SATFINITE.E4M3.F32.PACK_AB_MERGE_C R18, R19, R18, RZ ;  /* 0x000000121312723e */ /* 0x000fe200048070ff */
[C---:B------:R-:W-:Y:S01]  /*6ad0*/  FFMA R28, R39.reuse, R65, R28 ;  /* 0x00000041271c7223 */ /* 0x040fe2000000001c */
[C---:B------:R-:W-:Y:S01]  /*6ae0*/  FFMA R29, R39.reuse, R66, R29 ;  /* 0x00000042271d7223 */ /* 0x040fe2000000001d */
[----:B------:R-:W-:Y:S01]  /*6af0*/  FFMA R30, R39, R67, R30 ;  /* 0x00000043271e7223 */ /* 0x000fe2000000001e */
[----:B------:R-:W-:Y:S02]  /*6b00*/  F2FP.SATFINITE.E4M3.F32.PACK_AB_MERGE_C R32, R5, R4, R86 ;  /* 0x000000040520723e */ /* 0x000fe40004807056 */
[----:B------:R-:W-:Y:S02]  /*6b10*/  F2FP.SATFINITE.E4M3.F32.PACK_AB_MERGE_C R33, R9, R8, R10 ;  /* 0x000000080921723e */ /* 0x000fe4000480700a */
[----:B------:R-:W-:Y:S02]  /*6b20*/  F2FP.SATFINITE.E4M3.F32.PACK_AB_MERGE_C R34, R13, R12, R14 ;  /* 0x0000000c0d22723e */ /* 0x000fe4000480700e */
[----:B------:R-:W-:Y:S02]  /*6b30*/  F2FP.SATFINITE.E4M3.F32.PACK_AB_MERGE_C R35, R17, R16, R18 ;  /* 0x000000101123723e */ /* 0x000fe40004807012 */
[----:B------:R-:W-:Y:S02]  /*6b40*/  F2FP.SATFINITE.E4M3.F32.PACK_AB_MERGE_C R3, R6, R3, RZ ;  /* 0x000000030603723e */ /* 0x000fe400048070ff */
[----:B------:R-:W-:Y:S01]  /*6b50*/  F2FP.SATFINITE.E4M3.F32.PACK_AB_MERGE_C R5, R22, R21, RZ ;  /* 0x000000151605723e */ /* 0x000fe200048070ff */
[----:B------:R1:W-:Y:S01]  /*6b60*/  STS.128 [R78+UR44+0x1200], R32 ;  /* 0x001200204e007988 */ /* 0x0003e20008000c2c */
[----:B------:R-:W-:Y:S02]  /*6b70*/  F2FP.SATFINITE.E4M3.F32.PACK_AB_MERGE_C R6, R26, R25, RZ ;  /* 0x000000191a06723e */ /* 0x000fe400048070ff */
[----:B------:R-:W-:Y:S02]  /*6b80*/  F2FP.SATFINITE.E4M3.F32.PACK_AB_MERGE_C R29, R30, R29, RZ ;  /* 0x0000001d1e1d723e */ /* 0x000fe400048070ff */
[----:B------:R-:W-:Y:S02]  /*6b90*/  F2FP.SATFINITE.E4M3.F32.PACK_AB_MERGE_C R5, R20, R7, R5 ;  /* 0x000000071405723e */ /* 0x000fe40004807005 */
[----:B------:R-:W-:Y:S02]  /*6ba0*/  F2FP.SATFINITE.E4M3.F32.PACK_AB_MERGE_C R4, R2, R0, R3 ;  /* 0x000000000204723e */ /* 0x000fe40004807003 */
[----:B------:R-:W-:Y:S02]  /*6bb0*/  F2FP.SATFINITE.E4M3.F32.PACK_AB_MERGE_C R6, R24, R23, R6 ;  /* 0x000000171806723e */ /* 0x000fe40004807006 */
[----:B------:R-:W-:Y:S05]  /*6bc0*/  F2FP.SATFINITE.E4M3.F32.PACK_AB_MERGE_C R7, R28, R27, R29 ;  /* 0x0000001b1c07723e */ /* 0x000fea000480701d */
[----:B------:R1:W-:Y:S01]  /*6bd0*/  STS.128 [R77+0x1010], R4 ;  /* 0x001010044d007388 */ /* 0x0003e20000000c00 */
[----:B------:R-:W-:Y:S01]  /*6be0*/  @!PT LDS RZ, [RZ] ;  /* 0x00000000fffff984 */ /* 0x000fe20000000800 */
[----:B------:R-:W-:Y:S01]  /*6bf0*/  @!PT LDS RZ, [RZ] ;  /* 0x00000000fffff984 */ /* 0x000fe20000000800 */
[----:B------:R-:W-:Y:S01]  /*6c00*/  @!PT LDS RZ, [RZ] ;  /* 0x00000000fffff984 */ /* 0x000fe20000000800 */
[----:B------:R-:W-:Y:S01]  /*6c10*/  @!PT LDS RZ, [RZ] ;  /* 0x00000000fffff984 */ /* 0x000fe20000000800 */
[----:B------:R3:W-:Y:S07]  /*6c20*/  MEMBAR.ALL.CTA ;  /* 0x0000000000007992 */ /* 0x0007ee0000008000 */
[----:B---3--:R-:W3:Y:S02]  /*6c30*/  FENCE.VIEW.ASYNC.S ;  /* 0x00000000000073c6 */ /* 0x008ee40000000000 */
[----:B---3--:R-:W-:Y:S06]  /*6c40*/  BAR.SYNC.DEFER_BLOCKING 0x1, 0x80 ;  /* 0x0042000000007b1d */ /* 0x008fec0000010000 */
[----:B------:R-:W-:Y:S05]  /*6c50*/  @P0 BRA `(.L_x_110) ;  /* 0x0000000000300947 */ /* 0x000fea0003800000 */
[----:B------:R-:W-:Y:S02]  /*6c60*/  UIADD3 UR4, UPT, UPT, UR44, 0x1200, URZ ;  /* 0x000012002c047890 */ /* 0x000fe4000fffe0ff */
[----:B------:R-:W-:Y:S02]  /*6c70*/  USHF.L.U32 UR9, UR45, 0x6, URZ ;  /* 0x000000062d097899 */ /* 0x000fe400080006ff */
[----:B------:R-:W-:Y:S02]  /*6c80*/  USHF.L.U32 UR10, UR46, 0x6, URZ ;  /* 0x000000062e0a7899 */ /* 0x000fe400080006ff */
[----:B------:R-:W-:Y:S01]  /*6c90*/  MOV R85, UR4 ;  /* 0x0000000400557c02 */ /* 0x000fe20008000f00 */
[----:B------:R-:W-:Y:S01]  /*6ca0*/  UIADD3 UR4, UP0, UPT, UR62, 0x680, URZ ;  /* 0x000006803e047890 */ /* 0x000fe2000ff1e0ff */
[----:B------:R-:W-:Y:S02]  /*6cb0*/  UMOV UR11, UR36 ;  /* 0x00000024000b7c82 */ /* 0x000fe40008000000 */
[----:B------:R-:W-:Y:S01]  /*6cc0*/  R2UR UR8, R85 ;  /* 0x00000000550872ca */ /* 0x000fe200000e0000 */
[----:B------:R-:W-:Y:S11]  /*6cd0*/  UIADD3.X UR5, UPT, UPT, URZ, UR63, URZ, UP0, !UPT ;  /* 0x0000003fff057290 */ /* 0x000ff600087fe4ff */
[----:B------:R-:W-:Y:S01]  /*6ce0*/  @!UPT UIADD3 URZ, UPT, UPT, URZ, URZ, URZ ;  /* 0x000000fffffff290 */ /* 0x000fe2000fffe0ff */
[----:B------:R3:W-:Y:S01]  /*6cf0*/  UTMASTG.3D [UR8], [UR4] ;  /* 0x00000008040073b5 */ /* 0x0007e20008010000 */
[----:B------:R0:W-:Y:S01]  /*6d00*/  UTMACMDFLUSH ;  /* 0x00000000000079b7 */ /* 0x0001e20000000000 */
[----:B---3--:R-:W-:Y:S04]  /*6d10*/  DEPBAR.LE SB0, 0x0 ;  /* 0x000080000000791a */ /* 0x008fe80000000000 */
.L_x_110:
[----:B------:R-:W-:Y:S05]  /*6d20*/  BSYNC.RECONVERGENT B0 ;  /* 0x0000000000007941 */ /* 0x000fea0003800200 */
.L_x_109:
[----:B------:R-:W-:Y:S01]  /*6d30*/  BAR.SYNC.DEFER_BLOCKING 0x1, 0x80 ;  /* 0x0042000000007b1d */ /* 0x000fe20000010000 */
[----:B------:R-:W-:Y:S01]  /*6d40*/  ISETP.NE.AND P0, PT, R81, 0x2, PT ;  /* 0x000000025100780c */ /* 0x000fe20003f05270 */
[----:B------:R-:W-:Y:S01]  /*6d50*/  UISETP.NE.AND UP0, UPT, UR47, URZ, UPT ;  /* 0x000000ff2f00728c */ /* 0x000fe2000bf05270 */
[----:B------:R-:W-:Y:S01]  /*6d60*/  ISETP.NE.AND P1, PT, R36, 0x4, PT ;  /* 0x000000042400780c */ /* 0x000fe20003f25270 */
[----:B------:R-:W-:Y:S01]  /*6d70*/  UIADD3 UR45, UPT, UPT, UR37, UR57, URZ ;  /* 0x00000039252d7290 */ /* 0x000fe2000fffe0ff */
[----:B------:R-:W-:Y:S01]  /*6d80*/  SEL R2, RZ, 0x1, P0 ;  /* 0x00000001ff027807 */ /* 0x000fe20000000000 */
[----:B------:R-:W-:Y:S01]  /*6d90*/  UIADD3 UR46, UPT, UPT, UR38, UR60, URZ ;  /* 0x0000003c262e7290 */ /* 0x000fe2000fffe0ff */
[----:B------:R-:W-:Y:S02]  /*6da0*/  SEL R0, RZ, 0x1, P1 ;  /* 0x00000001ff007807 */ /* 0x000fe40000800000 */
[----:B------:R-:W-:Y:S02]  /*6db0*/  LOP3.LUT R83, R83, R2, RZ, 0x3c, !PT ;  /* 0x0000000253537212 */ /* 0x000fe400078e3cff */
[----:B------:R-:W-:Y:S02]  /*6dc0*/  LOP3.LUT R84, R84, R0, RZ, 0x3c, !PT ;  /* 0x0000000054547212 */ /* 0x000fe400078e3cff */
[----:B------:R-:W-:Y:S02]  /*6dd0*/  SEL R81, R81, RZ, P0 ;  /* 0x000000ff51517207 */ /* 0x000fe40000000000 */
[----:B------:R-:W-:Y:S01]  /*6de0*/  SEL R36, R36, RZ, P1 ;  /* 0x000000ff24247207 */ /* 0x000fe20000800000 */
[----:B------:R-:W-:Y:S01]  /*6df0*/  UMOV UR36, UR51 ;  /* 0x0000003300247c82 */ /* 0x000fe20008000000 */
[----:B------:R-:W-:Y:S05]  /*6e00*/  BRA.U UP0, `(.L_x_111) ;  /* 0xffffffe5002c7547 */ /* 0x000fea000b83ffff */
[----:B------:R-:W-:Y:S05]  /*6e10*/  EXIT ;  /* 0x000000000000794d */ /* 0x000fea0003800000 */
.L_x_25:
[----:B--2---:R2:W3:Y:S02]  /*6e20*/  SYNCS.PHASECHK.TRANS64.TRYWAIT P0, [R0+URZ+0x160], R2 ;  /* 0x00016002000075a7 */ /* 0x0044e400080011ff */
[----:B---3--:R-:W-:Y:S05]  /*6e30*/  @!P0 NANOSLEEP.SYNCS 0x989680 ;  /* 0x009896800000895d */ /* 0x008fea0003900000 */
[----:B------:R-:W3:Y:S02]  /*6e40*/  @!P0 SYNCS.PHASECHK.TRANS64 P0, [R0+URZ+0x160], R2 ;  /* 0x00016002000085a7 */ /* 0x000ee400080010ff */
[----:B---3--:R-:W-:Y:S05]  /*6e50*/  @!P0 BRA `(.L_x_25) ;  /* 0xfffffffc00f08947 */ /* 0x008fea000383ffff */
[----:B------:R-:W-:Y:S05]  /*6e60*/  BRA `(.L_x_112) ;  /* 0xffffffa800c07947 */ /* 0x000fea000383ffff */
.L_x_28:
[----:B-1----:R-:W-:-:S07]  /*6e70*/  MOV R0, UR33 ;  /* 0x0000002100007c02 */ /* 0x002fce0008000f00 */
.L_x_113:
[----:B-1----:R1:W2:Y:S02]  /*6e80*/  SYNCS.PHASECHK.TRANS64.TRYWAIT P0, [R0+URZ+0x68], R3 ;  /* 0x00006803000075a7 */ /* 0x0022a400080011ff */
[----:B--2---:R-:W-:Y:S05]  /*6e90*/  @!P0 NANOSLEEP.SYNCS 0x989680 ;  /* 0x009896800000895d */ /* 0x004fea0003900000 */
[----:B------:R-:W2:Y:S02]  /*6ea0*/  @!P0 SYNCS.PHASECHK.TRANS64 P0, [R0+URZ+0x68], R3 ;  /* 0x00006803000085a7 */ /* 0x000ea400080010ff */
[----:B--2---:R-:W-:Y:S05]  /*6eb0*/  @!P0 BRA `(.L_x_113) ;  /* 0xfffffffc00f08947 */ /* 0x004fea000383ffff */
[----:B------:R-:W-:Y:S05]  /*6ec0*/  BRA `(.L_x_27) ;  /* 0xffffffac00087947 */ /* 0x000fea000383ffff */
.L_x_35:
[----:B-1----:R-:W-:-:S07]  /*6ed0*/  MOV R0, UR17 ;  /* 0x0000001100007c02 */ /* 0x002fce0008000f00 */
.L_x_114:
[----:B-1----:R1:W2:Y:S02]  /*6ee0*/  SYNCS.PHASECHK.TRANS64.TRYWAIT P0, [R0+URZ+0x68], R3 ;  /* 0x00006803000075a7 */ /* 0x0022a400080011ff */
[----:B--2---:R-:W-:Y:S05]  /*6ef0*/  @!P0 NANOSLEEP.SYNCS 0x989680 ;  /* 0x009896800000895d */ /* 0x004fea0003900000 */
[----:B------:R-:W2:Y:S02]  /*6f00*/  @!P0 SYNCS.PHASECHK.TRANS64 P0, [R0+URZ+0x68], R3 ;  /* 0x00006803000085a7 */ /* 0x000ea400080010ff */
[----:B--2---:R-:W-:Y:S05]  /*6f10*/  @!P0 BRA `(.L_x_114) ;  /* 0xfffffffc00f08947 */ /* 0x004fea000383ffff */
[----:B------:R-:W-:Y:S05]  /*6f20*/  BRA `(.L_x_34) ;  /* 0xffffffac00c47947 */ /* 0x000fea000383ffff */
.L_x_40:
[----:B-1----:R1:W2:Y:S02]  /*6f30*/  SYNCS.PHASECHK.TRANS64.TRYWAIT P0, [R3+URZ+0xf0], R0 ;  /* 0x0000f000030075a7 */ /* 0x0022a400080011ff */
[----:B--2---:R-:W-:Y:S05]  /*6f40*/  @!P0 NANOSLEEP.SYNCS 0x989680 ;  /* 0x009896800000895d */ /* 0x004fea0003900000 */
[----:B------:R-:W2:Y:S02]  /*6f50*/  @!P0 SYNCS.PHASECHK.TRANS64 P0, [R3+URZ+0xf0], R0 ;  /* 0x0000f000030085a7 */ /* 0x000ea400080010ff */
[----:B--2---:R-:W-:Y:S05]  /*6f60*/  @!P0 BRA `(.L_x_40) ;  /* 0xfffffffc00f08947 */ /* 0x004fea000383ffff */
[----:B------:R-:W-:Y:S05]  /*6f70*/  BRA `(.L_x_115) ;  /* 0xffffffb000687947 */ /* 0x000fea000383ffff */
.L_x_44:
[----:B------:R-:W-:-:S07]  /*6f80*/  MOV R0, UR4 ;  /* 0x0000000400007c02 */ /* 0x000fce0008000f00 */
.L_x_116:
[----:B-1----:R1:W2:Y:S02]  /*6f90*/  SYNCS.PHASECHK.TRANS64.TRYWAIT P0, [R0+URZ], R2 ;  /* 0x00000002000075a7 */ /* 0x0022a400080011ff */
[----:B--2---:R-:W-:Y:S05]  /*6fa0*/  @!P0 NANOSLEEP.SYNCS 0x989680 ;  /* 0x009896800000895d */ /* 0x004fea0003900000 */
[----:B------:R-:W2:Y:S02]  /*6fb0*/  @!P0 SYNCS.PHASECHK.TRANS64 P0, [R0+URZ], R2 ;  /* 0x00000002000085a7 */ /* 0x000ea400080010ff */
[----:B--2---:R-:W-:Y:S05]  /*6fc0*/  @!P0 BRA `(.L_x_116) ;  /* 0xfffffffc00f08947 */ /* 0x004fea000383ffff */
[----:B------:R-:W-:Y:S05]  /*6fd0*/  BRA `(.L_x_117) ;  /* 0xffffffb8000c7947 */ /* 0x000fea000383ffff */
.L_x_45:
[----:B------:R-:W-:-:S07]  /*6fe0*/  MOV R0, UR5 ;  /* 0x0000000500007c02 */ /* 0x000fce0008000f00 */
.L_x_118:
[----:B-1----:R1:W2:Y:S02]  /*6ff0*/  SYNCS.PHASECHK.TRANS64.TRYWAIT P0, [R0+URZ], R3 ;  /* 0x00000003000075a7 */ /* 0x0022a400080011ff */
[----:B--2---:R-:W-:Y:S05]  /*7000*/  @!P0 NANOSLEEP.SYNCS 0x989680 ;  /* 0x009896800000895d */ /* 0x004fea0003900000 */
[----:B------:R-:W2:Y:S02]  /*7010*/  @!P0 SYNCS.PHASECHK.TRANS64 P0, [R0+URZ], R3 ;  /* 0x00000003000085a7 */ /* 0x000ea400080010ff */
[----:B--2---:R-:W-:Y:S05]  /*7020*/  @!P0 BRA `(.L_x_118) ;  /* 0xfffffffc00f08947 */ /* 0x004fea000383ffff */
[----:B------:R-:W-:Y:S05]  /*7030*/  BRA `(.L_x_119) ;  /* 0xffffffb800187947 */ /* 0x000fea000383ffff */
.L_x_46:
[----:B------:R-:W-:-:S07]  /*7040*/  MOV R0, UR5 ;  /* 0x0000000500007c02 */ /* 0x000fce0008000f00 */
.L_x_120:
[----:B-1----:R1:W2:Y:S02]  /*7050*/  SYNCS.PHASECHK.TRANS64.TRYWAIT P0, [R0+URZ], R3 ;  /* 0x00000003000075a7 */ /* 0x0022a400080011ff */
[----:B--2---:R-:W-:Y:S05]  /*7060*/  @!P0 NANOSLEEP.SYNCS 0x989680 ;  /* 0x009896800000895d */ /* 0x004fea0003900000 */
[----:B------:R-:W2:Y:S02]  /*7070*/  @!P0 SYNCS.PHASECHK.TRANS64 P0, [R0+URZ], R3 ;  /* 0x00000003000085a7 */ /* 0x000ea400080010ff */
[----:B--2---:R-:W-:Y:S05]  /*7080*/  @!P0 BRA `(.L_x_120) ;  /* 0xfffffffc00f08947 */ /* 0x004fea000383ffff */
[----:B------:R-:W-:Y:S05]  /*7090*/  BRA `(.L_x_121) ;  /* 0xffffffb800247947 */ /* 0x000fea000383ffff */
.L_x_47:
[----:B------:R-:W-:-:S07]  /*70a0*/  MOV R0, UR5 ;  /* 0x0000000500007c02 */ /* 0x000fce0008000f00 */
.L_x_122:
[----:B-1----:R1:W2:Y:S02]  /*70b0*/  SYNCS.PHASECHK.TRANS64.TRYWAIT P0, [R0+URZ], R3 ;  /* 0x00000003000075a7 */ /* 0x0022a400080011ff */
[----:B--2---:R-:W-:Y:S05]  /*70c0*/  @!P0 NANOSLEEP.SYNCS 0x989680 ;  /* 0x009896800000895d */ /* 0x004fea0003900000 */
[----:B------:R-:W2:Y:S02]  /*70d0*/  @!P0 SYNCS.PHASECHK.TRANS64 P0, [R0+URZ], R3 ;  /* 0x00000003000085a7 */ /* 0x000ea400080010ff */
[----:B--2---:R-:W-:Y:S05]  /*70e0*/  @!P0 BRA `(.L_x_122) ;  /* 0xfffffffc00f08947 */ /* 0x004fea000383ffff */
[----:B------:R-:W-:Y:S05]  /*70f0*/  BRA `(.L_x_123) ;  /* 0xffffffb800307947 */ /* 0x000fea000383ffff */
.L_x_48:
[----:B------:R-:W-:-:S07]  /*7100*/  MOV R0, UR5 ;  /* 0x0000000500007c02 */ /* 0x000fce0008000f00 */
.L_x_124:
[----:B-1----:R1:W2:Y:S02]  /*7110*/  SYNCS.PHASECHK.TRANS64.TRYWAIT P0, [R0+URZ], R3 ;  /* 0x00000003000075a7 */ /* 0x0022a400080011ff */
[----:B--2---:R-:W-:Y:S05]  /*7120*/  @!P0 NANOSLEEP.SYNCS 0x989680 ;  /* 0x009896800000895d */ /* 0x004fea0003900000 */
[----:B------:R-:W2:Y:S02]  /*7130*/  @!P0 SYNCS.PHASECHK.TRANS64 P0, [R0+URZ], R3 ;  /* 0x00000003000085a7 */ /* 0x000ea400080010ff */
[----:B--2---:R-:W-:Y:S05]  /*7140*/  @!P0 BRA `(.L_x_124) ;  /* 0xfffffffc00f08947 */ /* 0x004fea000383ffff */
[----:B------:R-:W-:Y:S05]  /*7150*/  BRA `(.L_x_125) ;  /* 0xffffffb8003c7947 */ /* 0x000fea000383ffff */
.L_x_49:
[----:B------:R-:W-:-:S07]  /*7160*/  MOV R0, UR5 ;  /* 0x0000000500007c02 */ /* 0x000fce0008000f00 */
.L_x_126:
[----:B-1----:R1:W2:Y:S02]  /*7170*/  SYNCS.PHASECHK.TRANS64.TRYWAIT P0, [R0+URZ], R3 ;  /* 0x00000003000075a7 */ /* 0x0022a400080011ff */
[----:B--2---:R-:W-:Y:S05]  /*7180*/  @!P0 NANOSLEEP.SYNCS 0x989680 ;  /* 0x009896800000895d */ /* 0x004fea0003900000 */
[----:B------:R-:W2:Y:S02]  /*7190*/  @!P0 SYNCS.PHASECHK.TRANS64 P0, [R0+URZ], R3 ;  /* 0x00000003000085a7 */ /* 0x000ea400080010ff */
[----:B--2---:R-:W-:Y:S05]  /*71a0*/  @!P0 BRA `(.L_x_126) ;  /* 0xfffffffc00f08947 */ /* 0x004fea000383ffff */
[----:B------:R-:W-:Y:S05]  /*71b0*/  BRA `(.L_x_127) ;  /* 0xffffffb800487947 */ /* 0x000fea000383ffff */
.L_x_50:
[----:B------:R-:W-:-:S07]  /*71c0*/  MOV R0, UR5 ;  /* 0x0000000500007c02 */ /* 0x000fce0008000f00 */
.L_x_128:
[----:B-1----:R1:W2:Y:S02]  /*71d0*/  SYNCS.PHASECHK.TRANS64.TRYWAIT P0, [R0+URZ], R3 ;  /* 0x00000003000075a7 */ /* 0x0022a400080011ff */
[----:B--2---:R-:W-:Y:S05]  /*71e0*/  @!P0 NANOSLEEP.SYNCS 0x989680 ;  /* 0x009896800000895d */ /* 0x004fea0003900000 */
[----:B------:R-:W2:Y:S02]  /*71f0*/  @!P0 SYNCS.PHASECHK.TRANS64 P0, [R0+URZ], R3 ;  /* 0x00000003000085a7 */ /* 0x000ea400080010ff */
[----:B--2---:R-:W-:Y:S05]  /*7200*/  @!P0 BRA `(.L_x_128) ;  /* 0xfffffffc00f08947 */ /* 0x004fea000383ffff */
[----:B------:R-:W-:Y:S05]  /*7210*/  BRA `(.L_x_129) ;  /* 0xffffffb800547947 */ /* 0x000fea000383ffff */
.L_x_51:
[----:B------:R-:W-:-:S07]  /*7220*/  MOV R0, UR5 ;  /* 0x0000000500007c02 */ /* 0x000fce0008000f00 */
.L_x_130:
[----:B-1----:R1:W2:Y:S02]  /*7230*/  SYNCS.PHASECHK.TRANS64.TRYWAIT P0, [R0+URZ], R3 ;  /* 0x00000003000075a7 */ /* 0x0022a400080011ff */
[----:B--2---:R-:W-:Y:S05]  /*7240*/  @!P0 NANOSLEEP.SYNCS 0x989680 ;  /* 0x009896800000895d */ /* 0x004fea0003900000 */
[----:B------:R-:W2:Y:S02]  /*7250*/  @!P0 SYNCS.PHASECHK.TRANS64 P0, [R0+URZ], R3 ;  /* 0x00000003000085a7 */ /* 0x000ea400080010ff */
[----:B--2---:R-:W-:Y:S05]  /*7260*/  @!P0 BRA `(.L_x_130) ;  /* 0xfffffffc00f08947 */ /* 0x004fea000383ffff */
[----:B------:R-:W-:Y:S05]  /*7270*/  BRA `(.L_x_131) ;  /* 0xffffffb800607947 */ /* 0x000fea000383ffff */
.L_x_52:
[----:B------:R-:W-:-:S07]  /*7280*/  MOV R0, UR5 ;  /* 0x0000000500007c02 */ /* 0x000fce0008000f00 */
.L_x_132:
[----:B-1----:R1:W2:Y:S02]  /*7290*/  SYNCS.PHASECHK.TRANS64.TRYWAIT P0, [R0+URZ], R3 ;  /* 0x00000003000075a7 */ /* 0x0022a400080011ff */
[----:B--2---:R-:W-:Y:S05]  /*72a0*/  @!P0 NANOSLEEP.SYNCS 0x989680 ;  /* 0x009896800000895d */ /* 0x004fea0003900000 */
[----:B------:R-:W2:Y:S02]  /*72b0*/  @!P0 SYNCS.PHASECHK.TRANS64 P0, [R0+URZ], R3 ;  /* 0x00000003000085a7 */ /* 0x000ea400080010ff */
[----:B--2---:R-:W-:Y:S05]  /*72c0*/  @!P0 BRA `(.L_x_132) ;  /* 0xfffffffc00f08947 */ /* 0x004fea000383ffff */
[----:B------:R-:W-:Y:S05]  /*72d0*/  BRA `(.L_x_133) ;  /* 0xffffffb8006c7947 */ /* 0x000fea000383ffff */
.L_x_53:
[----:B------:R-:W-:-:S07]  /*72e0*/  MOV R0, UR5 ;  /* 0x0000000500007c02 */ /* 0x000fce0008000f00 */
.L_x_134:
[----:B-1----:R1:W2:Y:S02]  /*72f0*/  SYNCS.PHASECHK.TRANS64.TRYWAIT P0, [R0+URZ], R3 ;  /* 0x00000003000075a7 */ /* 0x0022a400080011ff */
[----:B--2---:R-:W-:Y:S05]  /*7300*/  @!P0 NANOSLEEP.SYNCS 0x989680 ;  /* 0x009896800000895d */ /* 0x004fea0003900000 */
[----:B------:R-:W2:Y:S02]  /*7310*/  @!P0 SYNCS.PHASECHK.TRANS64 P0, [R0+URZ], R3 ;  /* 0x00000003000085a7 */ /* 0x000ea400080010ff */
[----:B--2---:R-:W-:Y:S05]  /*7320*/  @!P0 BRA `(.L_x_134) ;  /* 0xfffffffc00f08947 */ /* 0x004fea000383ffff */
[----:B------:R-:W-:Y:S05]  /*7330*/  BRA `(.L_x_135) ;  /* 0xffffffb800787947 */ /* 0x000fea000383ffff */
.L_x_54:
[----:B------:R-:W-:-:S07]  /*7340*/  MOV R0, UR5 ;  /* 0x0000000500007c02 */ /* 0x000fce0008000f00 */
.L_x_136:
[----:B-1----:R1:W2:Y:S02]  /*7350*/  SYNCS.PHASECHK.TRANS64.TRYWAIT P0, [R0+URZ], R3 ;  /* 0x00000003000075a7 */ /* 0x0022a400080011ff */
[----:B--2---:R-:W-:Y:S05]  /*7360*/  @!P0 NANOSLEEP.SYNCS 0x989680 ;  /* 0x009896800000895d */ /* 0x004fea0003900000 */
[----:B------:R-:W2:Y:S02]  /*7370*/  @!P0 SYNCS.PHASECHK.TRANS64 P0, [R0+URZ], R3 ;  /* 0x00000003000085a7 */ /* 0x000ea400080010ff */
[----:B--2---:R-:W-:Y:S05]  /*7380*/  @!P0 BRA `(.L_x_136) ;  /* 0xfffffffc00f08947 */ /* 0x004fea000383ffff */
[----:B------:R-:W-:Y:S05]  /*7390*/  BRA `(.L_x_137) ;  /* 0xffffffb800847947 */ /* 0x000fea000383ffff */
.L_x_55:
[----:B------:R-:W-:-:S07]  /*73a0*/  MOV R0, UR5 ;  /* 0x0000000500007c02 */ /* 0x000fce0008000f00 */
.L_x_138:
[----:B-1----:R1:W2:Y:S02]  /*73b0*/  SYNCS.PHASECHK.TRANS64.TRYWAIT P0, [R0+URZ], R3 ;  /* 0x00000003000075a7 */ /* 0x0022a400080011ff */
[----:B--2---:R-:W-:Y:S05]  /*73c0*/  @!P0 NANOSLEEP.SYNCS 0x989680 ;  /* 0x009896800000895d */ /* 0x004fea0003900000 */
[----:B------:R-:W2:Y:S02]  /*73d0*/  @!P0 SYNCS.PHASECHK.TRANS64 P0, [R0+URZ], R3 ;  /* 0x00000003000085a7 */ /* 0x000ea400080010ff */
[----:B--2---:R-:W-:Y:S05]  /*73e0*/  @!P0 BRA `(.L_x_138) ;  /* 0xfffffffc00f08947 */ /* 0x004fea000383ffff */
[----:B------:R-:W-:Y:S05]  /*73f0*/  BRA `(.L_x_139) ;  /* 0xffffffb800907947 */ /* 0x000fea000383ffff */
.L_x_58:
[----:B-1----:R1:W2:Y:S02]  /*7400*/  SYNCS.PHASECHK.TRANS64.TRYWAIT P0, [R2+URZ+0x150], R4 ;  /* 0x00015004020075a7 */ /* 0x0022a400080011ff */
[----:B--2---:R-:W-:Y:S05]  /*7410*/  @!P0 NANOSLEEP.SYNCS 0x989680 ;  /* 0x009896800000895d */ /* 0x004fea0003900000 */
[----:B------:R-:W2:Y:S02]  /*7420*/  @!P0 SYNCS.PHASECHK.TRANS64 P0, [R2+URZ+0x150], R4 ;  /* 0x00015004020085a7 */ /* 0x000ea400080010ff */
[----:B--2---:R-:W-:Y:S05]  /*7430*/  @!P0 BRA `(.L_x_58) ;  /* 0xfffffffc00f08947 */ /* 0x004fea000383ffff */
[----:B------:R-:W-:Y:S05]  /*7440*/  BRA `(.L_x_140) ;  /* 0xffffffb800ec7947 */ /* 0x000fea000383ffff */
.L_x_59:
[----:B------:R-:W-:-:S07]  /*7450*/  MOV R2, UR4 ;  /* 0x0000000400027c02 */ /* 0x000fce0008000f00 */
.L_x_141:
[----:B-1----:R1:W2:Y:S02]  /*7460*/  SYNCS.PHASECHK.TRANS64.TRYWAIT P0, [R2+URZ+0x100], R5 ;  /* 0x00010005020075a7 */ /* 0x0022a400080011ff */
[----:B--2---:R-:W-:Y:S05]  /*7470*/  @!P0 NANOSLEEP.SYNCS 0x989680 ;  /* 0x009896800000895d */ /* 0x004fea0003900000 */
[----:B------:R-:W2:Y:S02]  /*7480*/  @!P0 SYNCS.PHASECHK.TRANS64 P0, [R2+URZ+0x100], R5 ;  /* 0x00010005020085a7 */ /* 0x000ea400080010ff */
[----:B--2---:R-:W-:Y:S05]  /*7490*/  @!P0 BRA `(.L_x_141) ;  /* 0xfffffffc00f08947 */ /* 0x004fea000383ffff */
[----:B------:R-:W-:Y:S05]  /*74a0*/  BRA `(.L_x_142) ;  /* 0xffffffb800fc7947 */ /* 0x000fea000383ffff */
.L_x_60:
[----:B-1----:R1:W2:Y:S02]  /*74b0*/  SYNCS.PHASECHK.TRANS64.TRYWAIT P1, [R2+URZ+0xf0], R4 ;  /* 0x0000f004020075a7 */ /* 0x0022a400080211ff */
[----:B--2---:R-:W-:Y:S05]  /*74c0*/  @!P1 NANOSLEEP.SYNCS 0x989680 ;  /* 0x009896800000995d */ /* 0x004fea0003900000 */
[----:B------:R-:W2:Y:S02]  /*74d0*/  @!P1 SYNCS.PHASECHK.TRANS64 P1, [R2+URZ+0xf0], R4 ;  /* 0x0000f004020095a7 */ /* 0x000ea400080210ff */
[----:B--2---:R-:W-:Y:S05]  /*74e0*/  @!P1 BRA `(.L_x_60) ;  /* 0xfffffffc00f09947 */ /* 0x004fea000383ffff */
[----:B------:R-:W-:Y:S05]  /*74f0*/  BRA `(.L_x_143) ;  /* 0xffffffbc002c7947 */ /* 0x000fea000383ffff */
.L_x_63:
[----:B------:R-:W-:-:S07]  /*7500*/  MOV R0, UR4 ;  /* 0x0000000400007c02 */ /* 0x000fce0008000f00 */
.L_x_144:
[----:B-1----:R1:W2:Y:S02]  /*7510*/  SYNCS.PHASECHK.TRANS64.TRYWAIT P0, [R0+URZ+0x100], R2 ;  /* 0x00010002000075a7 */ /* 0x0022a400080011ff */
[----:B--2---:R-:W-:Y:S05]  /*7520*/  @!P0 NANOSLEEP.SYNCS 0x989680 ;  /* 0x009896800000895d */ /* 0x004fea0003900000 */
[----:B------:R-:W2:Y:S02]  /*7530*/  @!P0 SYNCS.PHASECHK.TRANS64 P0, [R0+URZ+0x100], R2 ;  /* 0x00010002000085a7 */ /* 0x000ea400080010ff */
[----:B--2---:R-:W-:Y:S05]  /*7540*/  @!P0 BRA `(.L_x_144) ;  /* 0xfffffffc00f08947 */ /* 0x004fea000383ffff */
[----:B------:R-:W-:Y:S05]  /*7550*/  BRA `(.L_x_62) ;  /* 0xffffffbc00807947 */ /* 0x000fea000383ffff */
.L_x_70:
[----:B-1----:R1:W2:Y:S02]  /*7560*/  SYNCS.PHASECHK.TRANS64.TRYWAIT P1, [R0+URZ+0xf0], R2 ;  /* 0x0000f002000075a7 */ /* 0x0022a400080211ff */
[----:B--2---:R-:W-:Y:S05]  /*7570*/  @!P1 NANOSLEEP.SYNCS 0x989680 ;  /* 0x009896800000995d */ /* 0x004fea0003900000 */
[----:B------:R-:W2:Y:S02]  /*7580*/  @!P1 SYNCS.PHASECHK.TRANS64 P1, [R0+URZ+0xf0], R2 ;  /* 0x0000f002000095a7 */ /* 0x000ea400080210ff */
[----:B--2---:R-:W-:Y:S05]  /*7590*/  @!P1 BRA `(.L_x_70) ;  /* 0xfffffffc00f09947 */ /* 0x004fea000383ffff */
[----:B------:R-:W-:Y:S05]  /*75a0*/  BRA `(.L_x_145) ;  /* 0xffffffc000f47947 */ /* 0x000fea000383ffff */
.L_x_71:
[----:B------:R-:W-:-:S07]  /*75b0*/  MOV R2, UR31 ;  /* 0x0000001f00027c02 */ /* 0x000fce0008000f00 */
.L_x_146:
[----:B-1----:R1:W2:Y:S02]  /*75c0*/  SYNCS.PHASECHK.TRANS64.TRYWAIT P0, [R2+URZ+0x130], R0 ;  /* 0x00013000020075a7 */ /* 0x0022a400080011ff */
[----:B--2---:R-:W-:Y:S05]  /*75d0*/  @!P0 NANOSLEEP.SYNCS 0x989680 ;  /* 0x009896800000895d */ /* 0x004fea0003900000 */
[----:B------:R-:W2:Y:S02]  /*75e0*/  @!P0 SYNCS.PHASECHK.TRANS64 P0, [R2+URZ+0x130], R0 ;  /* 0x00013000020085a7 */ /* 0x000ea400080010ff */
[----:B--2---:R-:W-:Y:S05]  /*75f0*/  @!P0 BRA `(.L_x_146) ;  /* 0xfffffffc00f08947 */ /* 0x004fea000383ffff */
[----:B------:R-:W-:Y:S05]  /*7600*/  BRA `(.L_x_147) ;  /* 0xffffffc400447947 */ /* 0x000fea000383ffff */
.L_x_74:
[----:B------:R-:W-:Y:S07]  /*7610*/  MOV R0, UR5 ;  /* 0x0000000500007c02 */ /* 0x000fee0008000f00 */
.L_x_148:
[----:B-1----:R1:W2:Y:S02]  /*7620*/  SYNCS.PHASECHK.TRANS64.TRYWAIT P0, [R0+URZ], R2 ;  /* 0x00000002000075a7 */ /* 0x0022a400080011ff */
[----:B--2---:R-:W-:Y:S05]  /*7630*/  @!P0 NANOSLEEP.SYNCS 0x989680 ;  /* 0x009896800000895d */ /* 0x004fea0003900000 */
[----:B------:R-:W2:Y:S02]  /*7640*/  @!P0 SYNCS.PHASECHK.TRANS64 P0, [R0+URZ], R2 ;  /* 0x00000002000085a7 */ /* 0x000ea400080010ff */
[----:B--2---:R-:W-:Y:S05]  /*7650*/  @!P0 BRA `(.L_x_148) ;  /* 0xfffffffc00f08947 */ /* 0x004fea000383ffff */
[----:B------:R-:W-:Y:S05]  /*7660*/  BRA `(.L_x_73) ;  /* 0xffffffc400607947 */ /* 0x000fea000383ffff */
.L_x_77:
[----:B------:R-:W-:-:S07]  /*7670*/  MOV R0, UR4 ;  /* 0x0000000400007c02 */ /* 0x000fce0008000f00 */
.L_x_149:
[----:B--2---:R2:W4:Y:S02]  /*7680*/  SYNCS.PHASECHK.TRANS64.TRYWAIT P0, [R0+URZ], R2 ;  /* 0x00000002000075a7 */ /* 0x00452400080011ff */
[----:B----4-:R-:W-:Y:S05]  /*7690*/  @!P0 NANOSLEEP.SYNCS 0x989680 ;  /* 0x009896800000895d */ /* 0x010fea0003900000 */
[----:B------:R-:W4:Y:S02]  /*76a0*/  @!P0 SYNCS.PHASECHK.TRANS64 P0, [R0+URZ], R2 ;  /* 0x00000002000085a7 */ /* 0x000f2400080010ff */
[----:B----4-:R-:W-:Y:S05]  /*76b0*/  @!P0 BRA `(.L_x_149) ;  /* 0xfffffffc00f08947 */ /* 0x010fea000383ffff */
[----:B------:R-:W-:Y:S05]  /*76c0*/  BRA `(.L_x_150) ;  /* 0xffffffc8003c7947 */ /* 0x000fea000383ffff */
.L_x_78:
[----:B------:R-:W-:-:S07]  /*76d0*/  MOV R0, UR5 ;  /* 0x0000000500007c02 */ /* 0x000fce0008000f00 */
.L_x_151:
[----:B-1----:R1:W2:Y:S02]  /*76e0*/  SYNCS.PHASECHK.TRANS64.TRYWAIT P0, [R0+URZ], R3 ;  /* 0x00000003000075a7 */ /* 0x0022a400080011ff */
[----:B--2---:R-:W-:Y:S05]  /*76f0*/  @!P0 NANOSLEEP.SYNCS 0x989680 ;  /* 0x009896800000895d */ /* 0x004fea0003900000 */
[----:B------:R-:W2:Y:S02]  /*7700*/  @!P0 SYNCS.PHASECHK.TRANS64 P0, [R0+URZ], R3 ;  /* 0x00000003000085a7 */ /* 0x000ea400080010ff */
[----:B--2---:R-:W-:Y:S05]  /*7710*/  @!P0 BRA `(.L_x_151) ;  /* 0xfffffffc00f08947 */ /* 0x004fea000383ffff */
[----:B------:R-:W-:Y:S05]  /*7720*/  BRA `(.L_x_152) ;  /* 0xffffffc800487947 */ /* 0x000fea000383ffff */
.L_x_79:
[----:B------:R-:W-:-:S07]  /*7730*/  MOV R0, UR5 ;  /* 0x0000000500007c02 */ /* 0x000fce0008000f00 */
.L_x_153:
[----:B-1----:R1:W2:Y:S02]  /*7740*/  SYNCS.PHASECHK.TRANS64.TRYWAIT P0, [R0+URZ], R3 ;  /* 0x00000003000075a7 */ /* 0x0022a400080011ff */
[----:B--2---:R-:W-:Y:S05]  /*7750*/  @!P0 NANOSLEEP.SYNCS 0x989680 ;  /* 0x009896800000895d */ /* 0x004fea0003900000 */
[----:B------:R-:W2:Y:S02]  /*7760*/  @!P0 SYNCS.PHASECHK.TRANS64 P0, [R0+URZ], R3 ;  /* 0x00000003000085a7 */ /* 0x000ea400080010ff */
[----:B--2---:R-:W-:Y:S05]  /*7770*/  @!P0 BRA `(.L_x_153) ;  /* 0xfffffffc00f08947 */ /* 0x004fea000383ffff */
[----:B------:R-:W-:Y:S05]  /*7780*/  BRA `(.L_x_154) ;  /* 0xffffffc800547947 */ /* 0x000fea000383ffff */
.L_x_80:
[----:B-1----:R-:W-:-:S07]  /*7790*/  MOV R0, UR4 ;  /* 0x0000000400007c02 */ /* 0x002fce0008000f00 */
.L_x_155:
[----:B-1----:R1:W2:Y:S02]  /*77a0*/  SYNCS.PHASECHK.TRANS64.TRYWAIT P0, [R0+URZ], R2 ;  /* 0x00000002000075a7 */ /* 0x0022a400080011ff */
[----:B--2---:R-:W-:Y:S05]  /*77b0*/  @!P0 NANOSLEEP.SYNCS 0x989680 ;  /* 0x009896800000895d */ /* 0x004fea0003900000 */
[----:B------:R-:W2:Y:S02]  /*77c0*/  @!P0 SYNCS.PHASECHK.TRANS64 P0, [R0+URZ], R2 ;  /* 0x00000002000085a7 */ /* 0x000ea400080010ff */
[----:B--2---:R-:W-:Y:S05]  /*77d0*/  @!P0 BRA `(.L_x_155) ;  /* 0xfffffffc00f08947 */ /* 0x004fea000383ffff */
[----:B------:R-:W-:Y:S05]  /*77e0*/  BRA `(.L_x_156) ;  /* 0xffffffc800607947 */ /* 0x000fea000383ffff */
.L_x_85:
[----:B--2---:R2:W3:Y:S02]  /*77f0*/  SYNCS.PHASECHK.TRANS64.TRYWAIT P0, [R7+URZ+0xf0], R0 ;  /* 0x0000f000070075a7 */ /* 0x0044e400080011ff */
[----:B---3--:R-:W-:Y:S05]  /*7800*/  @!P0 NANOSLEEP.SYNCS 0x989680 ;  /* 0x009896800000895d */ /* 0x008fea0003900000 */
[----:B------:R-:W3:Y:S02]  /*7810*/  @!P0 SYNCS.PHASECHK.TRANS64 P0, [R7+URZ+0xf0], R0 ;  /* 0x0000f000070085a7 */ /* 0x000ee400080010ff */
[----:B---3--:R-:W-:Y:S05]  /*7820*/  @!P0 BRA `(.L_x_85) ;  /* 0xfffffffc00f08947 */ /* 0x008fea000383ffff */
[----:B------:R-:W-:Y:S05]  /*7830*/  BRA `(.L_x_157) ;  /* 0xffffffcc00747947 */ /* 0x000fea000383ffff */
.L_x_88:
[----:B-1----:R-:W-:Y:S07]  /*7840*/  MOV R0, UR17 ;  /* 0x0000001100007c02 */ /* 0x002fee0008000f00 */
.L_x_158:
[----:B-1----:R1:W2:Y:S02]  /*7850*/  SYNCS.PHASECHK.TRANS64.TRYWAIT P2, [R0+URZ+0xe8], R7 ;  /* 0x0000e807000075a7 */ /* 0x0022a400080411ff */
[----:B--2---:R-:W-:Y:S05]  /*7860*/  @!P2 NANOSLEEP.SYNCS 0x989680 ;  /* 0x009896800000a95d */ /* 0x004fea0003900000 */
[----:B------:R-:W2:Y:S02]  /*7870*/  @!P2 SYNCS.PHASECHK.TRANS64 P2, [R0+URZ+0xe8], R7 ;  /* 0x0000e8070000a5a7 */ /* 0x000ea400080410ff */
[----:B--2---:R-:W-:Y:S05]  /*7880*/  @!P2 BRA `(.L_x_158) ;  /* 0xfffffffc00f0a947 */ /* 0x004fea000383ffff */
[----:B------:R-:W-:Y:S05]  /*7890*/  BRA `(.L_x_87) ;  /* 0xffffffd000d47947 */ /* 0x000fea000383ffff */
.L_x_91:
[----:B-1----:R-:W-:Y:S07]  /*78a0*/  MOV R0, UR17 ;  /* 0x0000001100007c02 */ /* 0x002fee0008000f00 */
.L_x_159:
[----:B-1----:R1:W2:Y:S02]  /*78b0*/  SYNCS.PHASECHK.TRANS64.TRYWAIT P0, [R0+URZ+0xd8], R6 ;  /* 0x0000d806000075a7 */ /* 0x0022a400080011ff */
[----:B--2---:R-:W-:Y:S05]  /*78c0*/  @!P0 NANOSLEEP.SYNCS 0x989680 ;  /* 0x009896800000895d */ /* 0x004fea0003900000 */
[----:B------:R-:W2:Y:S02]  /*78d0*/  @!P0 SYNCS.PHASECHK.TRANS64 P0, [R0+URZ+0xd8], R6 ;  /* 0x0000d806000085a7 */ /* 0x000ea400080010ff */
[----:B--2---:R-:W-:Y:S05]  /*78e0*/  @!P0 BRA `(.L_x_159) ;  /* 0xfffffffc00f08947 */ /* 0x004fea000383ffff */
[----:B------:R-:W-:Y:S05]  /*78f0*/  BRA `(.L_x_160) ;  /* 0xffffffd400247947 */ /* 0x000fea000383ffff */
.L_x_94:
[----:B---3--:R3:W1:Y:S02]  /*7900*/  SYNCS.PHASECHK.TRANS64.TRYWAIT P0, [R3+URZ+0xf0], R0 ;  /* 0x0000f000030075a7 */ /* 0x00866400080011ff */
[----:B-1----:R-:W-:Y:S05]  /*7910*/  @!P0 NANOSLEEP.SYNCS 0x989680 ;  /* 0x009896800000895d */ /* 0x002fea0003900000 */
[----:B------:R-:W1:Y:S02]  /*7920*/  @!P0 SYNCS.PHASECHK.TRANS64 P0, [R3+URZ+0xf0], R0 ;  /* 0x0000f000030085a7 */ /* 0x000e6400080010ff */
[----:B-1----:R-:W-:Y:S05]  /*7930*/  @!P0 BRA `(.L_x_94) ;  /* 0xfffffffc00f08947 */ /* 0x002fea000383ffff */
[----:B------:R-:W-:Y:S05]  /*7940*/  BRA `(.L_x_161) ;  /* 0xffffffd800707947 */ /* 0x000fea000383ffff */
.L_x_105:
[----:B-1----:R-:W-:Y:S04]  /*7950*/  MOV R0, UR44 ;  /* 0x0000002c00007c02 */ /* 0x002fe80008000f00 */
[----:B------:R1:W2:Y:S03]  /*7960*/  SYNCS.PHASECHK.TRANS64.TRYWAIT P1, [R0+URZ+0xd0], R4 ;  /* 0x0000d004000075a7 */ /* 0x0002a600080211ff */
[----:B--2---:R-:W-:Y:S05]  /*7970*/  @!P1 NANOSLEEP.SYNCS 0x989680 ;  /* 0x009896800000995d */ /* 0x004fea0003900000 */
[----:B------:R-:W2:Y:S02]  /*7980*/  @!P1 SYNCS.PHASECHK.TRANS64 P1, [R0+URZ+0xd0], R4 ;  /* 0x0000d004000095a7 */ /* 0x000ea400080210ff */
[----:B--2---:R-:W-:Y:S05]  /*7990*/  @!P1 BRA `(.L_x_105) ;  /* 0xfffffffc00ec9947 */ /* 0x004fea000383ffff */
[----:B------:R-:W-:Y:S05]  /*79a0*/  BRA `(.L_x_104) ;  /* 0xffffffe400c07947 */ /* 0x000fea000383ffff */
.L_x_107:
[----:B------:R1:W1:Y:S02]  /*79b0*/  SYNCS.PHASECHK.TRANS64.TRYWAIT P1, [R22+URZ+0x110], R3 ;  /* 0x00011003160075a7 */ /* 0x00026400080211ff */
[----:B-1----:R-:W-:Y:S05]  /*79c0*/  @!P1 NANOSLEEP.SYNCS 0x989680 ;  /* 0x009896800000995d */ /* 0x002fea0003900000 */
[----:B------:R-:W1:Y:S02]  /*79d0*/  @!P1 SYNCS.PHASECHK.TRANS64 P1, [R22+URZ+0x110], R3 ;  /* 0x00011003160095a7 */ /* 0x000e6400080210ff */
[----:B-1----:R-:W-:Y:S05]  /*79e0*/  @!P1 BRA `(.L_x_107) ;  /* 0xfffffffc00f09947 */ /* 0x002fea000383ffff */
[----:B------:R-:W-:Y:S05]  /*79f0*/  BRA `(.L_x_106) ;  /* 0xffffffe400fc7947 */ /* 0x000fea000383ffff */
        .weak           $__internal_0_$__cuda_sm10x_tcgen05_guardrail_trap_col_being_dealloced_not_returned_by_alloc
        .type           $__internal_0_$__cuda_sm10x_tcgen05_guardrail_trap_col_being_dealloced_not_returned_by_alloc,@function
        .size           $__internal_0_$__cuda_sm10x_tcgen05_guardrail_trap_col_being_dealloced_not_returned_by_alloc,($__internal_1_$__cuda_sm10x_tcgen05_guardrail_trap_phase_invalid_during_alloc - $__internal_0_$__cuda_sm10x_tcgen05_guardrail_trap_col_being_dealloced_not_returned_by_alloc)
$__internal_0_$__cuda_sm10x_tcgen05_guardrail_trap_col_being_dealloced_not_returned_by_alloc:
[----:B------:R-:W-:Y:S05]  /*7a00*/  BPT.TRAP 0x1 ;  /* 0x000000040000795c */ /* 0x000fea0000300000 */
[----:B------:R-:W-:-:S04]  /*7a10*/  HFMA2 R3, -RZ, RZ, 0, 0 ;  /* 0x00000000ff037431 */ /* 0x000fc800000001ff */
[----:B------:R-:W-:Y:S05]  /*7a20*/  RET.REL.NODEC R2 `(_ZN7cutlass13device_kernelINS_4gemm6kernel13GemmUniversalIN4cute5tupleIJiiiiEEENS1_10collective13CollectiveMmaINS1_35MainloopSm100TmaUmmaWarpSpecializedILi13ELi2ELi4ENS5_IJNS4_1CILi1EEENSA_ILi2EEESB_EEEEENS5_IJNSA_ILi64EEESF_NSA_ILi128EEEEEENS_12float_e4m3_tENS5_IJlSB_lEEESI_SJ_NS4_8TiledMMAINS4_8MMA_AtomIJNS4_10MMA_TraitsINS4_19SM100_MMA_F8F6F4_SSEJSI_SI_fSF_SF_NS4_17integral_constantINS4_4UMMA5MajorELSQ_0EEESR_NSO_INSP_7ScaleInELSS_0EEEST_EEEEEENS4_6LayoutINS5_IJSB_SB_SB_EEENS5_IJNSA_ILi0EEESY_SY_EEEEENS5_IJNS4_10UnderscoreES11_S11_EEEEENS4_23SM90_TMA_LOAD_MULTICASTENS4_14ComposedLayoutINS4_7SwizzleILi3ELi4ELi3EEENS4_18smem_ptr_flag_bitsILi8EEENSW_INS5_IJNSA_ILi8EEESG_EEENS5_IJSG_SB_EEEEEEEvNS4_8identityENS4_13SM90_TMA_LOADES1E_vS1F_EENS_8epilogue10collective18CollectiveEpilogueINS1I_23Sm100TmaWarpSpecializedILi1ELi1ELi32ELb0ELb0EEEJSH_NS5_IJNSW_ISF_SB_EES1N_EEESI_SJ_SI_SJ_NS1I_6fusion15FusionCallbacksIS1M_NS1P_17LinearCombinationISI_fSI_fLNS_15FloatRoundStyleE2EEESH_S1O_JEEENS4_5SM1004TMEM4LOAD26SM100_TMEM_LOAD_16dp32b32xES1G_NS15_INS16_ILi2ELi4ELi3EEES19_NSW_INS5_IJS1A_SF_EEENS5_IJSF_SB_EEEEEEENS4_39AutoVectorizingCopyWithAssumedAlignmentILi128EEENS4_14SM90_TMA_STOREES23_S25_S25_EEEvvEEEEvNT_6ParamsE) ;  /* 0xffffff8402747950 */ /* 0x000fea0003c3ffff */
        .weak           $__internal_1_$__cuda_sm10x_tcgen05_guardrail_trap_phase_invalid_during_alloc
        .type           $__internal_1_$__cuda_sm10x_tcgen05_guardrail_trap_phase_invalid_during_alloc,@function
        .size           $__internal_1_$__cuda_sm10x_tcgen05_guardrail_trap_phase_invalid_during_alloc,($__internal_2_$__cuda_sm10x_tcgen05_guardrail_trap_unallocated_columns_being_dealloced - $__internal_1_$__cuda_sm10x_tcgen05_guardrail_trap_phase_invalid_during_alloc)
$__internal_1_$__cuda_sm10x_tcgen05_guardrail_trap_phase_invalid_during_alloc:
[----:B------:R-:W-:Y:S05]  /*7a30*/  BPT.TRAP 0x1 ;  /* 0x000000040000795c */ /* 0x000fea0000300000 */
[----:B------:R-:W-:-:S04]  /*7a40*/  MOV R5, 0x0 ;  /* 0x0000000000057802 */ /* 0x000fc80000000f00 */
[----:B------:R-:W-:Y:S05]  /*7a50*/  RET.REL.NODEC R4 `(_ZN7cutlass13device_kernelINS_4gemm6kernel13GemmUniversalIN4cute5tupleIJiiiiEEENS1_10collective13CollectiveMmaINS1_35MainloopSm100TmaUmmaWarpSpecializedILi13ELi2ELi4ENS5_IJNS4_1CILi1EEENSA_ILi2EEESB_EEEEENS5_IJNSA_ILi64EEESF_NSA_ILi128EEEEEENS_12float_e4m3_tENS5_IJlSB_lEEESI_SJ_NS4_8TiledMMAINS4_8MMA_AtomIJNS4_10MMA_TraitsINS4_19SM100_MMA_F8F6F4_SSEJSI_SI_fSF_SF_NS4_17integral_constantINS4_4UMMA5MajorELSQ_0EEESR_NSO_INSP_7ScaleInELSS_0EEEST_EEEEEENS4_6LayoutINS5_IJSB_SB_SB_EEENS5_IJNSA_ILi0EEESY_SY_EEEEENS5_IJNS4_10UnderscoreES11_S11_EEEEENS4_23SM90_TMA_LOAD_MULTICASTENS4_14ComposedLayoutINS4_7SwizzleILi3ELi4ELi3EEENS4_18smem_ptr_flag_bitsILi8EEENSW_INS5_IJNSA_ILi8EEESG_EEENS5_IJSG_SB_EEEEEEEvNS4_8identityENS4_13SM90_TMA_LOADES1E_vS1F_EENS_8epilogue10collective18CollectiveEpilogueINS1I_23Sm100TmaWarpSpecializedILi1ELi1ELi32ELb0ELb0EEEJSH_NS5_IJNSW_ISF_SB_EES1N_EEESI_SJ_SI_SJ_NS1I_6fusion15FusionCallbacksIS1M_NS1P_17LinearCombinationISI_fSI_fLNS_15FloatRoundStyleE2EEESH_S1O_JEEENS4_5SM1004TMEM4LOAD26SM100_TMEM_LOAD_16dp32b32xES1G_NS15_INS16_ILi2ELi4ELi3EEES19_NSW_INS5_IJS1A_SF_EEENS5_IJSF_SB_EEEEEEENS4_39AutoVectorizingCopyWithAssumedAlignmentILi128EEENS4_14SM90_TMA_STOREES23_S25_S25_EEEvvEEEEvNT_6ParamsE) ;  /* 0xffffff8404687950 */ /* 0x000fea0003c3ffff */
        .weak           $__internal_2_$__cuda_sm10x_tcgen05_guardrail_trap_unallocated_columns_being_dealloced
        .type           $__internal_2_$__cuda_sm10x_tcgen05_guardrail_trap_unallocated_columns_being_dealloced,@function
        .size           $__internal_2_$__cuda_sm10x_tcgen05_guardrail_trap_unallocated_columns_being_dealloced,(.L_x_163 - $__internal_2_$__cuda_sm10x_tcgen05_guardrail_trap_unallocated_columns_being_dealloced)
$__internal_2_$__cuda_sm10x_tcgen05_guardrail_trap_unallocated_columns_being_dealloced:
[----:B------:R-:W-:Y:S05]  /*7a60*/  BPT.TRAP 0x1 ;  /* 0x000000040000795c */ /* 0x000fea0000300000 */
[----:B------:R-:W-:-:S04]  /*7a70*/  HFMA2 R3, -RZ, RZ, 0, 0 ;  /* 0x00000000ff037431 */ /* 0x000fc800000001ff */
[----:B------:R-:W-:Y:S05]  /*7a80*/  RET.REL.NODEC R2 `(_ZN7cutlass13device_kernelINS_4gemm6kernel13GemmUniversalIN4cute5tupleIJiiiiEEENS1_10collective13CollectiveMmaINS1_35MainloopSm100TmaUmmaWarpSpecializedILi13ELi2ELi4ENS5_IJNS4_1CILi1EEENSA_ILi2EEESB_EEEEENS5_IJNSA_ILi64EEESF_NSA_ILi128EEEEEENS_12float_e4m3_tENS5_IJlSB_lEEESI_SJ_NS4_8TiledMMAINS4_8MMA_AtomIJNS4_10MMA_TraitsINS4_19SM100_MMA_F8F6F4_SSEJSI_SI_fSF_SF_NS4_17integral_constantINS4_4UMMA5MajorELSQ_0EEESR_NSO_INSP_7ScaleInELSS_0EEEST_EEEEEENS4_6LayoutINS5_IJSB_SB_SB_EEENS5_IJNSA_ILi0EEESY_SY_EEEEENS5_IJNS4_10UnderscoreES11_S11_EEEEENS4_23SM90_TMA_LOAD_MULTICASTENS4_14ComposedLayoutINS4_7SwizzleILi3ELi4ELi3EEENS4_18smem_ptr_flag_bitsILi8EEENSW_INS5_IJNSA_ILi8EEESG_EEENS5_IJSG_SB_EEEEEEEvNS4_8identityENS4_13SM90_TMA_LOADES1E_vS1F_EENS_8epilogue10collective18CollectiveEpilogueINS1I_23Sm100TmaWarpSpecializedILi1ELi1ELi32ELb0ELb0EEEJSH_NS5_IJNSW_ISF_SB_EES1N_EEESI_SJ_SI_SJ_NS1I_6fusion15FusionCallbacksIS1M_NS1P_17LinearCombinationISI_fSI_fLNS_15FloatRoundStyleE2EEESH_S1O_JEEENS4_5SM1004TMEM4LOAD26SM100_TMEM_LOAD_16dp32b32xES1G_NS15_INS16_ILi2ELi4ELi3EEES19_NSW_INS5_IJS1A_SF_EEENS5_IJSF_SB_EEEEEEENS4_39AutoVectorizingCopyWithAssumedAlignmentILi128EEENS4_14SM90_TMA_STOREES23_S25_S25_EEEvvEEEEvNT_6ParamsE) ;  /* 0xffffff84025c7950 */ /* 0x000fea0003c3ffff */
.L_x_162:
[----:B------:R-:W-:-:S00]  /*7a90*/  BRA `(.L_x_162) ;  /* 0xfffffffc00fc7947 */ /* 0x000fc0000383ffff */
[----:B------:R-:W-:-:S00]  /*7aa0*/  NOP ;  /* 0x0000000000007918 */ /* 0x000fc00000000000 */
        /* <DEDUP_REMOVED lines=13> */
.L_x_163:


//--------------------- .nv.global.init           --------------------------
	.section	.nv.global.init,"aw",@progbits
.nv.global.init:
	.type		$str$27,@object
	.size		$str$27,($str$28 - $str$27)
$str$27:
        /*0000*/ 	.byte	0x28, 0x61, 0x64, 0x64, 0x72, 0x65, 0x73, 0x73, 0x20, 0x26, 0x20, 0x6d, 0x61, 0x73, 0x6b, 0x29
        /*0010*/ 	.byte	0x20, 0x3d, 0x3d, 0x20, 0x30, 0x00
	.type		$str$28,@object
	.size		$str$28,($str$26 - $str$28)
$str$28:
        /*0016*/ 	.byte	0x2f, 0x74, 0x6d, 0x70, 0x2f, 0x63, 0x75, 0x74, 0x6c, 0x61, 0x73, 0x73, 0x5f, 0x73, 0x77, 0x65
        /*0026*/ 	.byte	0x65, 0x70, 0x5f, 0x73, 0x72, 0x63, 0x2f, 0x69, 0x6e, 0x63, 0x6c, 0x75, 0x64, 0x65, 0x2f, 0x63
        /*0036*/ 	.byte	0x75, 0x74, 0x65, 0x2f, 0x70, 0x6f, 0x69, 0x6e, 0x74, 0x65, 0x72, 0x5f, 0x66, 0x6c, 0x61, 0x67
        /*0046*/ 	.byte	0x67, 0x65, 0x64, 0x2e, 0x68, 0x70, 0x70, 0x00
	.type		$str$26,@object
	.size		$str$26,($str$25 - $str$26)
$str$26:
        /*004e*/ 	.byte	0x2f, 0x74, 0x6d, 0x70, 0x2f, 0x63, 0x75, 0x74, 0x6c, 0x61, 0x73, 0x73, 0x5f, 0x73, 0x77, 0x65
        /*005e*/ 	.byte	0x65, 0x70, 0x5f, 0x73, 0x72, 0x63, 0x2f, 0x69, 0x6e, 0x63, 0x6c, 0x75, 0x64, 0x65, 0x2f, 0x63
        /*006e*/ 	.byte	0x75, 0x74, 0x65, 0x2f, 0x61, 0x74, 0x6f, 0x6d, 0x2f, 0x63, 0x6f, 0x70, 0x79, 0x5f, 0x74, 0x72
        /*007e*/ 	.byte	0x61, 0x69, 0x74, 0x73, 0x5f, 0x73, 0x6d, 0x31, 0x30, 0x30, 0x2e, 0x68, 0x70, 0x70, 0x00
	.type		$str$25,@object
	.size		$str$25,(__unnamed_1 - $str$25)
$str$25:
        /*008d*/ 	.byte	0x28, 0x28, 0x75, 0x69, 0x6e, 0x74, 0x33, 0x32, 0x5f, 0x74, 0x28, 0x74, 0x68, 0x72, 0x65, 0x61
        /*009d*/ 	.byte	0x64, 0x49, 0x64, 0x78, 0x2e, 0x78, 0x29, 0x20, 0x2f, 0x20, 0x33, 0x32, 0x29, 0x20, 0x25, 0x20
        /*00ad*/ 	.byte	0x34, 0x29, 0x20, 0x3d, 0x3d, 0x20, 0x28, 0x28, 0x28, 0x74, 0x6d, 0x65, 0x6d, 0x5f, 0x61, 0x64
        /*00bd*/ 	.byte	0x64, 0x72, 0x20, 0x3e, 0x3e, 0x20, 0x31, 0x36, 0x29, 0x20, 0x2f, 0x20, 0x33, 0x32, 0x29, 0x20
        /*00cd*/ 	.byte	0x25, 0x20, 0x34, 0x29, 0x00
	.type		__unnamed_1,@object
	.size		__unnamed_1,(__unnamed_2 - __unnamed_1)
__unnamed_1:
        /*00d2*/ 	.byte	0x61, 0x75, 0x74, 0x6f, 0x20, 0x63, 0x75, 0x74, 0x65, 0x3a, 0x3a, 0x61, 0x73, 0x5f, 0x70, 0x6f
        /* <DEDUP_REMOVED lines=24> */
        /*0262*/ 	.byte	0x3c, 0x34, 0x30, 0x39, 0x36, 0x3e, 0x3e, 0x3e, 0x3e, 0x5d, 0x00
	.type		__unnamed_2,@object
	.size		__unnamed_2,(.L_2 - __unnamed_2)
__unnamed_2:
        /* <DEDUP_REMOVED lines=40> */
        /*04ed*/ 	.byte	0x74, 0x65, 0x3a, 0x3a, 0x43, 0x3c, 0x30, 0x3e, 0x3e, 0x3e, 0x3e, 0x5d, 0x00
.L_2:


//--------------------- .nv.shared._ZN7cutlass13device_kernelINS_4gemm6kernel13GemmUniversalIN4cute5tupleIJiiiiEEENS1_10collective13CollectiveMmaINS1_35MainloopSm100TmaUmmaWarpSpecializedILi13ELi2ELi4ENS5_IJNS4_1CILi1EEENSA_ILi2EEESB_EEEEENS5_IJNSA_ILi64EEESF_NSA_ILi128EEEEEENS_12float_e4m3_tENS5_IJlSB_lEEESI_SJ_NS4_8TiledMMAINS4_8MMA_AtomIJNS4_10MMA_TraitsINS4_19SM100_MMA_F8F6F4_SSEJSI_SI_fSF_SF_NS4_17integral_constantINS4_4UMMA5MajorELSQ_0EEESR_NSO_INSP_7ScaleInELSS_0EEEST_EEEEEENS4_6LayoutINS5_IJSB_SB_SB_EEENS5_IJNSA_ILi0EEESY_SY_EEEEENS5_IJNS4_10UnderscoreES11_S11_EEEEENS4_23SM90_TMA_LOAD_MULTICASTENS4_14ComposedLayoutINS4_7SwizzleILi3ELi4ELi3EEENS4_18smem_ptr_flag_bitsILi8EEENSW_INS5_IJNSA_ILi8EEESG_EEENS5_IJSG_SB_EEEEEEEvNS4_8identityENS4_13SM90_TMA_LOADES1E_vS1F_EENS_8epilogue10collective18CollectiveEpilogueINS1I_23Sm100TmaWarpSpecializedILi1ELi1ELi32ELb0ELb0EEEJSH_NS5_IJNSW_ISF_SB_EES1N_EEESI_SJ_SI_SJ_NS1I_6fusion15FusionCallbacksIS1M_NS1P_17LinearCombinationISI_fSI_fLNS_15FloatRoundStyleE2EEESH_S1O_JEEENS4_5SM1004TMEM4LOAD26SM100_TMEM_LOAD_16dp32b32xES1G_NS15_INS16_ILi2ELi4ELi3EEES19_NSW_INS5_IJS1A_SF_EEENS5_IJSF_SB_EEEEEEENS4_39AutoVectorizingCopyWithAssumedAlignmentILi128EEENS4_14SM90_TMA_STOREES23_S25_S25_EEEvvEEEEvNT_6ParamsE --------------------------
	.section	.nv.shared._ZN7cutlass13device_kernelINS_4gemm6kernel13GemmUniversalIN4cute5tupleIJiiiiEEENS1_10collective13CollectiveMmaINS1_35MainloopSm100TmaUmmaWarpSpecializedILi13ELi2ELi4ENS5_IJNS4_1CILi1EEENSA_ILi2EEESB_EEEEENS5_IJNSA_ILi64EEESF_NSA_ILi128EEEEEENS_12float_e4m3_tENS5_IJlSB_lEEESI_SJ_NS4_8TiledMMAINS4_8MMA_AtomIJNS4_10MMA_TraitsINS4_19SM100_MMA_F8F6F4_SSEJSI_SI_fSF_SF_NS4_17integral_constantINS4_4UMMA5MajorELSQ_0EEESR_NSO_INSP_7ScaleInELSS_0EEEST_EEEEEENS4_6LayoutINS5_IJSB_SB_SB_EEENS5_IJNSA_ILi0EEESY_SY_EEEEENS5_IJNS4_10UnderscoreES11_S11_EEEEENS4_23SM90_TMA_LOAD_MULTICASTENS4_14ComposedLayoutINS4_7SwizzleILi3ELi4ELi3EEENS4_18smem_ptr_flag_bitsILi8EEENSW_INS5_IJNSA_ILi8EEESG_EEENS5_IJSG_SB_EEEEEEEvNS4_8identityENS4_13SM90_TMA_LOADES1E_vS1F_EENS_8epilogue10collective18CollectiveEpilogueINS1I_23Sm100TmaWarpSpecializedILi1ELi1ELi32ELb0ELb0EEEJSH_NS5_IJNSW_ISF_SB_EES1N_EEESI_SJ_SI_SJ_NS1I_6fusion15FusionCallbacksIS1M_NS1P_17LinearCombinationISI_fSI_fLNS_15FloatRoundStyleE2EEESH_S1O_JEEENS4_5SM1004TMEM4LOAD26SM100_TMEM_LOAD_16dp32b32xES1G_NS15_INS16_ILi2ELi4ELi3EEES19_NSW_INS5_IJS1A_SF_EEENS5_IJSF_SB_EEEEEEENS4_39AutoVectorizingCopyWithAssumedAlignmentILi128EEENS4_14SM90_TMA_STOREES23_S25_S25_EEEvvEEEEvNT_6ParamsE,"aw",@nobits
	.sectionflags	@""
	.align	16
	.zero		1024


//--------------------- .nv.shared.reserved.0     --------------------------
	.section	.nv.shared.reserved.0,"aw",@nobits
	.weak		__nv_reservedSMEM_offset_0_alias
	.size		__nv_reservedSMEM_offset_0_alias, 0, 64
	.other		__nv_reservedSMEM_offset_0_alias,@"STO_CUDA_RESERVED_SHARED STV_DEFAULT"
__nv_reservedSMEM_offset_0_alias:
	.zero		0
.nv.shared.reserved.0:
	.zero		64
	.weak		__nv_reservedSMEM_tcgen05_partition
	.type		__nv_reservedSMEM_tcgen05_partition,@object
	.size		__nv_reservedSMEM_tcgen05_partition,(.L_0 - __nv_reservedSMEM_tcgen05_partition)
__nv_reservedSMEM_tcgen05_partition:
	.zero		32
.L_0:


//--------------------- .nv.global                --------------------------
	.section	.nv.global,"aw",@nobits
.nv.global:
	.type		_ZN40_INTERNAL_aeab95b4_4_k_cu_cee10f4e_316544cute1_E,@object
	.size		_ZN40_INTERNAL_aeab95b4_4_k_cu_cee10f4e_316544cute1_E,(_ZN40_INTERNAL_aeab95b4_4_k_cu_cee10f4e_316544cuda3std3__45__cpo6cbeginE - _ZN40_INTERNAL_aeab95b4_4_k_cu_cee10f4e_316544cute1_E)
_ZN40_INTERNAL_aeab95b4_4_k_cu_cee10f4e_316544cute1_E:
	.zero		1
	.type		_ZN40_INTERNAL_aeab95b4_4_k_cu_cee10f4e_316544cuda3std3__45__cpo6cbeginE,@object
	.size		_ZN40_INTERNAL_aeab95b4_4_k_cu_cee10f4e_316544cuda3std3__45__cpo6cbeginE,(_ZN40_INTERNAL_aeab95b4_4_k_cu_cee10f4e_316544cuda3std3__48in_placeE - _ZN40_INTERNAL_aeab95b4_4_k_cu_cee10f4e_316544cuda3std3__45__cpo6cbeginE)
_ZN40_INTERNAL_aeab95b4_4_k_cu_cee10f4e_316544cuda3std3__45__cpo6cbeginE:
	.zero		1
	.type		_ZN40_INTERNAL_aeab95b4_4_k_cu_cee10f4e_316544cuda3std3__48in_placeE,@object
	.size		_ZN40_INTERNAL_aeab95b4_4_k_cu_cee10f4e_316544cuda3std3__48in_placeE,(_ZN40_INTERNAL_aeab95b4_4_k_cu_cee10f4e_316544cuda3std6ranges3__45__cpo9iter_moveE - _ZN40_INTERNAL_aeab95b4_4_k_cu_cee10f4e_316544cuda3std3__48in_placeE)
_ZN40_INTERNAL_aeab95b4_4_k_cu_cee10f4e_316544cuda3std3__48in_placeE:
	.zero		1
	.type		_ZN40_INTERNAL_aeab95b4_4_k_cu_cee10f4e_316544cuda3std6ranges3__45__cpo9iter_moveE,@object
	.size		_ZN40_INTERNAL_aeab95b4_4_k_cu_cee10f4e_316544cuda3std6ranges3__45__cpo9iter_moveE,(_ZN40_INTERNAL_aeab95b4_4_k_cu_cee10f4e_316544cuda3std3__45__cpo5beginE - _ZN40_INTERNAL_aeab95b4_4_k_cu_cee10f4e_316544cuda3std6ranges3__45__cpo9iter_moveE)
_ZN40_INTERNAL_aeab95b4_4_k_cu_cee10f4e_316544cuda3std6ranges3__45__cpo9iter_moveE:
	.zero		1
	.type		_ZN40_INTERNAL_aeab95b4_4_k_cu_cee10f4e_316544cuda3std3__45__cpo5beginE,@object
	.size		_ZN40_INTERNAL_aeab95b4_4_k_cu_cee10f4e_316544cuda3std3__45__cpo5beginE,(_ZN40_INTERNAL_aeab95b4_4_k_cu_cee10f4e_316544cuda3std3__442_GLOBAL__N__aeab95b4_4_k_cu_cee10f4e_316546ignoreE - _ZN40_INTERNAL_aeab95b4_4_k_cu_cee10f4e_316544cuda3std3__45__cpo5beginE)
_ZN40_INTERNAL_aeab95b4_4_k_cu_cee10f4e_316544cuda3std3__45__cpo5beginE:
	.zero		1
	.type		_ZN40_INTERNAL_aeab95b4_4_k_cu_cee10f4e_316544cuda3std3__442_GLOBAL__N__aeab95b4_4_k_cu_cee10f4e_316546ignoreE,@object
	.size		_ZN40_INTERNAL_aeab95b4_4_k_cu_cee10f4e_316544cuda3std3__442_GLOBAL__N__aeab95b4_4_k_cu_cee10f4e_316546ignoreE,(_ZN40_INTERNAL_aeab95b4_4_k_cu_cee10f4e_316544cute7productE - _ZN40_INTERNAL_aeab95b4_4_k_cu_cee10f4e_316544cuda3std3__442_GLOBAL__N__aeab95b4_4_k_cu_cee10f4e_316546ignoreE)
_ZN40_INTERNAL_aeab95b4_4_k_cu_cee10f4e_316544cuda3std3__442_GLOBAL__N__aeab95b4_4_k_cu_cee10f4e_316546ignoreE:
	.zero		1
	.type		_ZN40_INTERNAL_aeab95b4_4_k_cu_cee10f4e_316544cute7productE,@object
	.size		_ZN40_INTERNAL_aeab95b4_4_k_cu_cee10f4e_316544cute7productE,(_ZN40_INTERNAL_aeab95b4_4_k_cu_cee10f4e_316544cuda3std3__45__cpo3endE - _ZN40_INTERNAL_aeab95b4_4_k_cu_cee10f4e_316544cute7productE)
_ZN40_INTERNAL_aeab95b4_4_k_cu_cee10f4e_316544cute7productE:
	.zero		1
	.type		_ZN40_INTERNAL_aeab95b4_4_k_cu_cee10f4e_316544cuda3std3__45__cpo3endE,@object
	.size		_ZN40_INTERNAL_aeab95b4_4_k_cu_cee10f4e_316544cuda3std3__45__cpo3endE,(_ZN40_INTERNAL_aeab95b4_4_k_cu_cee10f4e_316544cuda3std3__419piecewise_constructE - _ZN40_INTERNAL_aeab95b4_4_k_cu_cee10f4e_316544cuda3std3__45__cpo3endE)
_ZN40_INTERNAL_aeab95b4_4_k_cu_cee10f4e_316544cuda3std3__45__cpo3endE:
	.zero		1
	.type		_ZN40_INTERNAL_aeab95b4_4_k_cu_cee10f4e_316544cuda3std3__419piecewise_constructE,@object
	.size		_ZN40_INTERNAL_aeab95b4_4_k_cu_cee10f4e_316544cuda3std3__419piecewise_constructE,(_ZN40_INTERNAL_aeab95b4_4_k_cu_cee10f4e_316544cuda3std3__45__cpo4cendE - _ZN40_INTERNAL_aeab95b4_4_k_cu_cee10f4e_316544cuda3std3__419piecewise_constructE)
_ZN40_INTERNAL_aeab95b4_4_k_cu_cee10f4e_316544cuda3std3__419piecewise_constructE:
	.zero		1
	.type		_ZN40_INTERNAL_aeab95b4_4_k_cu_cee10f4e_316544cuda3std3__45__cpo4cendE,@object
	.size		_ZN40_INTERNAL_aeab95b4_4_k_cu_cee10f4e_316544cuda3std3__45__cpo4cendE,(_ZN40_INTERNAL_aeab95b4_4_k_cu_cee10f4e_316544cuda3std6ranges3__45__cpo4swapE - _ZN40_INTERNAL_aeab95b4_4_k_cu_cee10f4e_316544cuda3std3__45__cpo4cendE)
_ZN40_INTERNAL_aeab95b4_4_k_cu_cee10f4e_316544cuda3std3__45__cpo4cendE:
	.zero		1
	.type		_ZN40_INTERNAL_aeab95b4_4_k_cu_cee10f4e_316544cuda3std6ranges3__45__cpo4swapE,@object
	.size		_ZN40_INTERNAL_aeab95b4_4_k_cu_cee10f4e_316544cuda3std6ranges3__45__cpo4swapE,(.L_10 - _ZN40_INTERNAL_aeab95b4_4_k_cu_cee10f4e_316544cuda3std6ranges3__45__cpo4swapE)
_ZN40_INTERNAL_aeab95b4_4_k_cu_cee10f4e_316544cuda3std6ranges3__45__cpo4swapE:
	.zero		1
.L_10:


//--------------------- .nv.constant0._ZN7cutlass13device_kernelINS_4gemm6kernel13GemmUniversalIN4cute5tupleIJiiiiEEENS1_10collective13CollectiveMmaINS1_35MainloopSm100TmaUmmaWarpSpecializedILi13ELi2ELi4ENS5_IJNS4_1CILi1EEENSA_ILi2EEESB_EEEEENS5_IJNSA_ILi64EEESF_NSA_ILi128EEEEEENS_12float_e4m3_tENS5_IJlSB_lEEESI_SJ_NS4_8TiledMMAINS4_8MMA_AtomIJNS4_10MMA_TraitsINS4_19SM100_MMA_F8F6F4_SSEJSI_SI_fSF_SF_NS4_17integral_constantINS4_4UMMA5MajorELSQ_0EEESR_NSO_INSP_7ScaleInELSS_0EEEST_EEEEEENS4_6LayoutINS5_IJSB_SB_SB_EEENS5_IJNSA_ILi0EEESY_SY_EEEEENS5_IJNS4_10UnderscoreES11_S11_EEEEENS4_23SM90_TMA_LOAD_MULTICASTENS4_14ComposedLayoutINS4_7SwizzleILi3ELi4ELi3EEENS4_18smem_ptr_flag_bitsILi8EEENSW_INS5_IJNSA_ILi8EEESG_EEENS5_IJSG_SB_EEEEEEEvNS4_8identityENS4_13SM90_TMA_LOADES1E_vS1F_EENS_8epilogue10collective18CollectiveEpilogueINS1I_23Sm100TmaWarpSpecializedILi1ELi1ELi32ELb0ELb0EEEJSH_NS5_IJNSW_ISF_SB_EES1N_EEESI_SJ_SI_SJ_NS1I_6fusion15FusionCallbacksIS1M_NS1P_17LinearCombinationISI_fSI_fLNS_15FloatRoundStyleE2EEESH_S1O_JEEENS4_5SM1004TMEM4LOAD26SM100_TMEM_LOAD_16dp32b32xES1G_NS15_INS16_ILi2ELi4ELi3EEES19_NSW_INS5_IJS1A_SF_EEENS5_IJSF_SB_EEEEEEENS4_39AutoVectorizingCopyWithAssumedAlignmentILi128EEENS4_14SM90_TMA_STOREES23_S25_S25_EEEvvEEEEvNT_6ParamsE --------------------------
	.section	.nv.constant0._ZN7cutlass13device_kernelINS_4gemm6kernel13GemmUniversalIN4cute5tupleIJiiiiEEENS1_10collective13CollectiveMmaINS1_35MainloopSm100TmaUmmaWarpSpecializedILi13ELi2ELi4ENS5_IJNS4_1CILi1EEENSA_ILi2EEESB_EEEEENS5_IJNSA_ILi64EEESF_NSA_ILi128EEEEEENS_12float_e4m3_tENS5_IJlSB_lEEESI_SJ_NS4_8TiledMMAINS4_8MMA_AtomIJNS4_10MMA_TraitsINS4_19SM100_MMA_F8F6F4_SSEJSI_SI_fSF_SF_NS4_17integral_constantINS4_4UMMA5MajorELSQ_0EEESR_NSO_INSP_7ScaleInELSS_0EEEST_EEEEEENS4_6LayoutINS5_IJSB_SB_SB_EEENS5_IJNSA_ILi0EEESY_SY_EEEEENS5_IJNS4_10UnderscoreES11_S11_EEEEENS4_23SM90_TMA_LOAD_MULTICASTENS4_14ComposedLayoutINS4_7SwizzleILi3ELi4ELi3EEENS4_18smem_ptr_flag_bitsILi8EEENSW_INS5_IJNSA_ILi8EEESG_EEENS5_IJSG_SB_EEEEEEEvNS4_8identityENS4_13SM90_TMA_LOADES1E_vS1F_EENS_8epilogue10collective18CollectiveEpilogueINS1I_23Sm100TmaWarpSpecializedILi1ELi1ELi32ELb0ELb0EEEJSH_NS5_IJNSW_ISF_SB_EES1N_EEESI_SJ_SI_SJ_NS1I_6fusion15FusionCallbacksIS1M_NS1P_17LinearCombinationISI_fSI_fLNS_15FloatRoundStyleE2EEESH_S1O_JEEENS4_5SM1004TMEM4LOAD26SM100_TMEM_LOAD_16dp32b32xES1G_NS15_INS16_ILi2ELi4ELi3EEES19_NSW_INS5_IJS1A_SF_EEENS5_IJSF_SB_EEEEEEENS4_39AutoVectorizingCopyWithAssumedAlignmentILi128EEENS4_14SM90_TMA_STOREES23_S25_S25_EEEvvEEEEvNT_6ParamsE,"a",@progbits
	.sectionflags	@""
	.align	4
.nv.constant0._ZN7cutlass13device_kernelINS_4gemm6kernel13GemmUniversalIN4cute5tupleIJiiiiEEENS1_10collective13CollectiveMmaINS1_35MainloopSm100TmaUmmaWarpSpecializedILi13ELi2ELi4ENS5_IJNS4_1CILi1EEENSA_ILi2EEESB_EEEEENS5_IJNSA_ILi64EEESF_NSA_ILi128EEEEEENS_12float_e4m3_tENS5_IJlSB_lEEESI_SJ_NS4_8TiledMMAINS4_8MMA_AtomIJNS4_10MMA_TraitsINS4_19SM100_MMA_F8F6F4_SSEJSI_SI_fSF_SF_NS4_17integral_constantINS4_4UMMA5MajorELSQ_0EEESR_NSO_INSP_7ScaleInELSS_0EEEST_EEEEEENS4_6LayoutINS5_IJSB_SB_SB_EEENS5_IJNSA_ILi0EEESY_SY_EEEEENS5_IJNS4_10UnderscoreES11_S11_EEEEENS4_23SM90_TMA_LOAD_MULTICASTENS4_14ComposedLayoutINS4_7SwizzleILi3ELi4ELi3EEENS4_18smem_ptr_flag_bitsILi8EEENSW_INS5_IJNSA_ILi8EEESG_EEENS5_IJSG_SB_EEEEEEEvNS4_8identityENS4_13SM90_TMA_LOADES1E_vS1F_EENS_8epilogue10collective18CollectiveEpilogueINS1I_23Sm100TmaWarpSpecializedILi1ELi1ELi32ELb0ELb0EEEJSH_NS5_IJNSW_ISF_SB_EES1N_EEESI_SJ_SI_SJ_NS1I_6fusion15FusionCallbacksIS1M_NS1P_17LinearCombinationISI_fSI_fLNS_15FloatRoundStyleE2EEESH_S1O_JEEENS4_5SM1004TMEM4LOAD26SM100_TMEM_LOAD_16dp32b32xES1G_NS15_INS16_ILi2ELi4ELi3EEES19_NSW_INS5_IJS1A_SF_EEENS5_IJSF_SB_EEEEEEENS4_39AutoVectorizingCopyWithAssumedAlignmentILi128EEENS4_14SM90_TMA_STOREES23_S25_S25_EEEvvEEEEvNT_6ParamsE:
	.zero		2944


//--------------------- SYMBOLS --------------------------

	.type		.nv.reservedSmem.offset0,@object
	.size		.nv.reservedSmem.offset0,0x4
	.type		.nv.reservedSmem.cap,@object
	.size		.nv.reservedSmem.cap,0x4
	.type		__assertfail,@function
